//
// Generated by NVIDIA NVVM Compiler
//
// Compiler Build ID: CL-36424714
// Cuda compilation tools, release 13.0, V13.0.88
// Based on NVVM 20.0.0
//

.version 9.0
.target sm_100
.address_size 64

.func  (.param .b32 func_retval0) _ZNK10Lambertian7scatterEv
(
	.param .b64 _ZNK10Lambertian7scatterEv_param_0
)
;
.func  (.param .b32 func_retval0) _ZNK5Metal7scatterEv
(
	.param .b64 _ZNK5Metal7scatterEv_param_0
)
;
.func  (.param .b32 func_retval0) _ZNK4Mesh3hitEv
(
	.param .b64 _ZNK4Mesh3hitEv_param_0
)
;
.func  (.param .b32 func_retval0) _ZNK6Sphere3hitEv
(
	.param .b64 _ZNK6Sphere3hitEv_param_0
)
;
.func  (.param .b32 func_retval0) _ZNK10ObjectList3hitEv
(
	.param .b64 _ZNK10ObjectList3hitEv_param_0
)
;
.extern .func  (.param .b32 func_retval0) vprintf
(
	.param .b64 vprintf_param_0,
	.param .b64 vprintf_param_1
)
;
.extern .func  (.param .b64 func_retval0) malloc
(
	.param .b64 malloc_param_0
)
;
.global .align 8 .u64 _ZTV10Lambertian[3] = {0, 0, _ZNK10Lambertian7scatterEv};
.global .align 8 .u64 _ZTV5Metal[3] = {0, 0, _ZNK5Metal7scatterEv};
.global .align 8 .u64 _ZTV4Mesh[3] = {0, 0, _ZNK4Mesh3hitEv};
.global .align 8 .u64 _ZTV6Sphere[3] = {0, 0, _ZNK6Sphere3hitEv};
.global .align 8 .u64 _ZTV10ObjectList[3] = {0, 0, _ZNK10ObjectList3hitEv};
.global .align 1 .b8 $str[17] = {110, 117, 109, 79, 98, 106, 101, 99, 116, 115, 32, 61, 32, 37, 100, 10};
.global .align 1 .b8 $str$1[12] = {76, 97, 109, 98, 101, 114, 116, 105, 97, 110, 10};
.global .align 1 .b8 $str$2[7] = {77, 101, 116, 97, 108, 10};
.global .align 1 .b8 $str$3[14] = {83, 112, 104, 101, 114, 101, 32, 37, 102, 32, 37, 102, 10};
.global .align 1 .b8 $str$4[9] = {77, 101, 115, 104, 32, 37, 100, 10};
.global .align 1 .b8 $str$6[28] = {76, 97, 109, 98, 101, 114, 116, 105, 97, 110, 32, 97, 108, 98, 101, 100, 111, 32, 37, 102, 32, 37, 102, 32, 37, 102, 10};
.global .align 1 .b8 $str$7[27] = {77, 101, 116, 97, 108, 32, 97, 108, 98, 101, 100, 111, 32, 37, 102, 44, 32, 37, 102, 32, 37, 102, 32, 37, 102, 10};
.global .align 1 .b8 $str$8[25] = {104, 105, 116, 116, 105, 110, 103, 32, 116, 114, 105, 97, 110, 103, 108, 101, 109, 101, 115, 104, 32, 37, 100, 10};
.global .align 1 .b8 $str$9[23] = {104, 105, 116, 116, 105, 110, 103, 32, 115, 112, 104, 101, 114, 101, 32, 37, 102, 44, 32, 37, 102, 10};

.func  (.param .b32 func_retval0) _ZNK10Lambertian7scatterEv(
	.param .b64 _ZNK10Lambertian7scatterEv_param_0
)
{
	.local .align 8 .b8 	__local_depot0[24];
	.reg .b64 	%SP;
	.reg .b64 	%SPL;
	.reg .b32 	%r<4>;
	.reg .b32 	%f<4>;
	.reg .b64 	%rd<6>;
	.reg .b64 	%fd<4>;

	mov.u64 	%SPL, __local_depot0;
	cvta.local.u64 	%SP, %SPL;
	ld.param.u64 	%rd1, [_ZNK10Lambertian7scatterEv_param_0];
	add.u64 	%rd2, %SP, 0;
	add.u64 	%rd3, %SPL, 0;
	ld.f32 	%f1, [%rd1+12];
	cvt.f64.f32 	%fd1, %f1;
	ld.f32 	%f2, [%rd1+16];
	cvt.f64.f32 	%fd2, %f2;
	ld.f32 	%f3, [%rd1+20];
	cvt.f64.f32 	%fd3, %f3;
	st.local.f64 	[%rd3], %fd1;
	st.local.f64 	[%rd3+8], %fd2;
	st.local.f64 	[%rd3+16], %fd3;
	mov.u64 	%rd4, $str$6;
	cvta.global.u64 	%rd5, %rd4;
	{ // callseq 0, 0
	.param .b64 param0;
	st.param.b64 	[param0], %rd5;
	.param .b64 param1;
	st.param.b64 	[param1], %rd2;
	.param .b32 retval0;
	call.uni (retval0), 
	vprintf, 
	(
	param0, 
	param1
	);
	ld.param.b32 	%r1, [retval0];
	} // callseq 0
	mov.b32 	%r3, 1;
	st.param.b32 	[func_retval0], %r3;
	ret;

}
.func  (.param .b32 func_retval0) _ZNK5Metal7scatterEv(
	.param .b64 _ZNK5Metal7scatterEv_param_0
)
{
	.local .align 16 .b8 	__local_depot1[32];
	.reg .b64 	%SP;
	.reg .b64 	%SPL;
	.reg .b32 	%r<4>;
	.reg .b32 	%f<5>;
	.reg .b64 	%rd<6>;
	.reg .b64 	%fd<5>;

	mov.u64 	%SPL, __local_depot1;
	cvta.local.u64 	%SP, %SPL;
	ld.param.u64 	%rd1, [_ZNK5Metal7scatterEv_param_0];
	add.u64 	%rd2, %SP, 0;
	add.u64 	%rd3, %SPL, 0;
	ld.f32 	%f1, [%rd1+12];
	cvt.f64.f32 	%fd1, %f1;
	ld.v2.f32 	{%f2, %f3}, [%rd1+16];
	cvt.f64.f32 	%fd2, %f2;
	cvt.f64.f32 	%fd3, %f3;
	ld.f32 	%f4, [%rd1+24];
	cvt.f64.f32 	%fd4, %f4;
	st.local.v2.f64 	[%rd3], {%fd1, %fd2};
	st.local.v2.f64 	[%rd3+16], {%fd3, %fd4};
	mov.u64 	%rd4, $str$7;
	cvta.global.u64 	%rd5, %rd4;
	{ // callseq 1, 0
	.param .b64 param0;
	st.param.b64 	[param0], %rd5;
	.param .b64 param1;
	st.param.b64 	[param1], %rd2;
	.param .b32 retval0;
	call.uni (retval0), 
	vprintf, 
	(
	param0, 
	param1
	);
	ld.param.b32 	%r1, [retval0];
	} // callseq 1
	mov.b32 	%r3, 1;
	st.param.b32 	[func_retval0], %r3;
	ret;

}
.func  (.param .b32 func_retval0) _ZNK4Mesh3hitEv(
	.param .b64 _ZNK4Mesh3hitEv_param_0
)
{
	.local .align 8 .b8 	__local_depot2[8];
	.reg .b64 	%SP;
	.reg .b64 	%SPL;
	.reg .b32 	%r<7>;
	.reg .b64 	%rd<9>;

	mov.u64 	%SPL, __local_depot2;
	cvta.local.u64 	%SP, %SPL;
	ld.param.u64 	%rd1, [_ZNK4Mesh3hitEv_param_0];
	add.u64 	%rd2, %SP, 0;
	add.u64 	%rd3, %SPL, 0;
	ld.u32 	%r1, [%rd1+28];
	st.local.u32 	[%rd3], %r1;
	mov.u64 	%rd4, $str$8;
	cvta.global.u64 	%rd5, %rd4;
	{ // callseq 2, 0
	.param .b64 param0;
	st.param.b64 	[param0], %rd5;
	.param .b64 param1;
	st.param.b64 	[param1], %rd2;
	.param .b32 retval0;
	call.uni (retval0), 
	vprintf, 
	(
	param0, 
	param1
	);
	ld.param.b32 	%r2, [retval0];
	} // callseq 2
	ld.u64 	%rd6, [%rd1+16];
	ld.u64 	%rd7, [%rd6];
	ld.u64 	%rd8, [%rd7];
	{ // callseq 3, 0
	.param .b64 param0;
	st.param.b64 	[param0], %rd6;
	.param .b32 retval0;
	prototype_3 : .callprototype (.param .b32 _) _ (.param .b64 _);
	call (retval0), 
	%rd8, 
	(
	param0
	)
	, prototype_3;
	ld.param.b32 	%r4, [retval0];
	} // callseq 3
	mov.b32 	%r6, 1;
	st.param.b32 	[func_retval0], %r6;
	ret;

}
.func  (.param .b32 func_retval0) _ZNK6Sphere3hitEv(
	.param .b64 _ZNK6Sphere3hitEv_param_0
)
{
	.local .align 16 .b8 	__local_depot3[16];
	.reg .b64 	%SP;
	.reg .b64 	%SPL;
	.reg .b32 	%r<6>;
	.reg .b32 	%f<3>;
	.reg .b64 	%rd<9>;
	.reg .b64 	%fd<3>;

	mov.u64 	%SPL, __local_depot3;
	cvta.local.u64 	%SP, %SPL;
	ld.param.u64 	%rd1, [_ZNK6Sphere3hitEv_param_0];
	add.u64 	%rd2, %SP, 0;
	add.u64 	%rd3, %SPL, 0;
	ld.f32 	%f1, [%rd1+28];
	cvt.f64.f32 	%fd1, %f1;
	ld.f32 	%f2, [%rd1+32];
	cvt.f64.f32 	%fd2, %f2;
	st.local.v2.f64 	[%rd3], {%fd1, %fd2};
	mov.u64 	%rd4, $str$9;
	cvta.global.u64 	%rd5, %rd4;
	{ // callseq 4, 0
	.param .b64 param0;
	st.param.b64 	[param0], %rd5;
	.param .b64 param1;
	st.param.b64 	[param1], %rd2;
	.param .b32 retval0;
	call.uni (retval0), 
	vprintf, 
	(
	param0, 
	param1
	);
	ld.param.b32 	%r1, [retval0];
	} // callseq 4
	ld.u64 	%rd6, [%rd1+16];
	ld.u64 	%rd7, [%rd6];
	ld.u64 	%rd8, [%rd7];
	{ // callseq 5, 0
	.param .b64 param0;
	st.param.b64 	[param0], %rd6;
	.param .b32 retval0;
	prototype_5 : .callprototype (.param .b32 _) _ (.param .b64 _);
	call (retval0), 
	%rd8, 
	(
	param0
	)
	, prototype_5;
	ld.param.b32 	%r3, [retval0];
	} // callseq 5
	mov.b32 	%r5, 1;
	st.param.b32 	[func_retval0], %r5;
	ret;

}
.func  (.param .b32 func_retval0) _ZNK10ObjectList3hitEv(
	.param .b64 _ZNK10ObjectList3hitEv_param_0
)
{
	.reg .pred 	%p<3>;
	.reg .b32 	%r<10>;
	.reg .b64 	%rd<8>;

	ld.param.u64 	%rd1, [_ZNK10ObjectList3hitEv_param_0];
	ld.u32 	%r3, [%rd1+32];
	setp.lt.s32 	%p1, %r3, 1;
	@%p1 bra 	$L__BB4_3;
	mov.b32 	%r9, 0;
$L__BB4_2:
	ld.u64 	%rd2, [%rd1+24];
	mul.wide.u32 	%rd3, %r9, 8;
	add.s64 	%rd4, %rd2, %rd3;
	ld.u64 	%rd5, [%rd4];
	ld.u64 	%rd6, [%rd5];
	ld.u64 	%rd7, [%rd6];
	{ // callseq 6, 0
	.param .b64 param0;
	st.param.b64 	[param0], %rd5;
	.param .b32 retval0;
	prototype_6 : .callprototype (.param .b32 _) _ (.param .b64 _);
	call (retval0), 
	%rd7, 
	(
	param0
	)
	, prototype_6;
	ld.param.b32 	%r5, [retval0];
	} // callseq 6
	add.s32 	%r9, %r9, 1;
	ld.u32 	%r7, [%rd1+32];
	setp.lt.s32 	%p2, %r9, %r7;
	@%p2 bra 	$L__BB4_2;
$L__BB4_3:
	mov.b32 	%r8, 1;
	st.param.b32 	[func_retval0], %r8;
	ret;

}
	// .globl	_Z12create_worldP13GenericObjectP15GenericMaterialiPP6ObjectS5_
.visible .entry _Z12create_worldP13GenericObjectP15GenericMaterialiPP6ObjectS5_(
	.param .u64 .ptr .align 1 _Z12create_worldP13GenericObjectP15GenericMaterialiPP6ObjectS5__param_0,
	.param .u64 .ptr .align 1 _Z12create_worldP13GenericObjectP15GenericMaterialiPP6ObjectS5__param_1,
	.param .u32 _Z12create_worldP13GenericObjectP15GenericMaterialiPP6ObjectS5__param_2,
	.param .u64 .ptr .align 1 _Z12create_worldP13GenericObjectP15GenericMaterialiPP6ObjectS5__param_3,
	.param .u64 .ptr .align 1 _Z12create_worldP13GenericObjectP15GenericMaterialiPP6ObjectS5__param_4
)
{
	.local .align 16 .b8 	__local_depot5[16];
	.reg .b64 	%SP;
	.reg .b64 	%SPL;
	.reg .pred 	%p<18>;
	.reg .b32 	%r<66>;
	.reg .b32 	%f<34>;
	.reg .b64 	%rd<163>;
	.reg .b64 	%fd<7>;

	mov.u64 	%SPL, __local_depot5;
	cvta.local.u64 	%SP, %SPL;
	ld.param.u64 	%rd29, [_Z12create_worldP13GenericObjectP15GenericMaterialiPP6ObjectS5__param_0];
	ld.param.u64 	%rd30, [_Z12create_worldP13GenericObjectP15GenericMaterialiPP6ObjectS5__param_1];
	ld.param.u32 	%r4, [_Z12create_worldP13GenericObjectP15GenericMaterialiPP6ObjectS5__param_2];
	ld.param.u64 	%rd27, [_Z12create_worldP13GenericObjectP15GenericMaterialiPP6ObjectS5__param_3];
	cvta.to.global.u64 	%rd1, %rd27;
	cvta.to.global.u64 	%rd2, %rd29;
	cvta.to.global.u64 	%rd3, %rd30;
	add.u64 	%rd31, %SP, 0;
	add.u64 	%rd4, %SPL, 0;
	st.local.u32 	[%rd4], %r4;
	mov.u64 	%rd32, $str;
	cvta.global.u64 	%rd33, %rd32;
	{ // callseq 7, 0
	.param .b64 param0;
	st.param.b64 	[param0], %rd33;
	.param .b64 param1;
	st.param.b64 	[param1], %rd31;
	.param .b32 retval0;
	call.uni (retval0), 
	vprintf, 
	(
	param0, 
	param1
	);
	ld.param.b32 	%r5, [retval0];
	} // callseq 7
	setp.lt.s32 	%p1, %r4, 1;
	@%p1 bra 	$L__BB5_30;
	setp.eq.s32 	%p2, %r4, 1;
	mov.b64 	%rd161, 0;
	@%p2 bra 	$L__BB5_21;
	and.b32  	%r7, %r4, 2147483646;
	neg.s32 	%r65, %r7;
	add.s64 	%rd158, %rd3, 32;
	add.s64 	%rd157, %rd1, 8;
	add.s64 	%rd156, %rd2, 32;
$L__BB5_3:
	ld.global.u32 	%r8, [%rd158+-32];
	mov.b64 	%rd159, 0;
	setp.eq.s32 	%p3, %r8, 2;
	@%p3 bra 	$L__BB5_6;
	setp.ne.s32 	%p4, %r8, 1;
	@%p4 bra 	$L__BB5_7;
	mov.u64 	%rd44, $str$1;
	cvta.global.u64 	%rd45, %rd44;
	{ // callseq 10, 0
	.param .b64 param0;
	st.param.b64 	[param0], %rd45;
	.param .b64 param1;
	st.param.b64 	[param1], 0;
	.param .b32 retval0;
	call.uni (retval0), 
	vprintf, 
	(
	param0, 
	param1
	);
	ld.param.b32 	%r12, [retval0];
	} // callseq 10
	{ // callseq 11, 0
	.param .b64 param0;
	st.param.b64 	[param0], 24;
	.param .b64 retval0;
	call.uni (retval0), 
	malloc, 
	(
	param0
	);
	ld.param.b64 	%rd159, [retval0];
	} // callseq 11
	mov.u64 	%rd47, _ZTV10Lambertian;
	cvta.global.u64 	%rd48, %rd47;
	add.s64 	%rd49, %rd48, 16;
	st.u64 	[%rd159], %rd49;
	mov.b32 	%r14, 1;
	st.u32 	[%rd159+8], %r14;
	ld.global.u64 	%rd50, [%rd158+-8];
	ld.f32 	%f5, [%rd50];
	ld.f32 	%f6, [%rd50+4];
	ld.f32 	%f7, [%rd50+8];
	st.f32 	[%rd159+12], %f5;
	st.f32 	[%rd159+16], %f6;
	st.f32 	[%rd159+20], %f7;
	bra.uni 	$L__BB5_7;
$L__BB5_6:
	mov.u64 	%rd36, $str$2;
	cvta.global.u64 	%rd37, %rd36;
	{ // callseq 8, 0
	.param .b64 param0;
	st.param.b64 	[param0], %rd37;
	.param .b64 param1;
	st.param.b64 	[param1], 0;
	.param .b32 retval0;
	call.uni (retval0), 
	vprintf, 
	(
	param0, 
	param1
	);
	ld.param.b32 	%r9, [retval0];
	} // callseq 8
	{ // callseq 9, 0
	.param .b64 param0;
	st.param.b64 	[param0], 32;
	.param .b64 retval0;
	call.uni (retval0), 
	malloc, 
	(
	param0
	);
	ld.param.b64 	%rd159, [retval0];
	} // callseq 9
	mov.u64 	%rd39, _ZTV5Metal;
	cvta.global.u64 	%rd40, %rd39;
	add.s64 	%rd41, %rd40, 16;
	st.u64 	[%rd159], %rd41;
	mov.b32 	%r11, 2;
	st.u32 	[%rd159+8], %r11;
	ld.global.u64 	%rd42, [%rd158+-24];
	ld.f32 	%f1, [%rd42];
	st.f32 	[%rd159+12], %f1;
	ld.global.u64 	%rd43, [%rd158+-8];
	ld.f32 	%f2, [%rd43];
	ld.f32 	%f3, [%rd43+4];
	ld.f32 	%f4, [%rd43+8];
	st.v2.f32 	[%rd159+16], {%f2, %f3};
	st.f32 	[%rd159+24], %f4;
$L__BB5_7:
	ld.global.u32 	%r15, [%rd156+-32];
	setp.eq.s32 	%p5, %r15, 1;
	@%p5 bra 	$L__BB5_10;
	setp.ne.s32 	%p6, %r15, 2;
	@%p6 bra 	$L__BB5_11;
	ld.global.u64 	%rd60, [%rd156+-24];
	ld.f32 	%f8, [%rd60];
	cvt.f64.f32 	%fd1, %f8;
	ld.f32 	%f9, [%rd60+4];
	cvt.f64.f32 	%fd2, %f9;
	st.local.v2.f64 	[%rd4], {%fd1, %fd2};
	mov.u64 	%rd61, $str$3;
	cvta.global.u64 	%rd62, %rd61;
	{ // callseq 14, 0
	.param .b64 param0;
	st.param.b64 	[param0], %rd62;
	.param .b64 param1;
	st.param.b64 	[param1], %rd31;
	.param .b32 retval0;
	call.uni (retval0), 
	vprintf, 
	(
	param0, 
	param1
	);
	ld.param.b32 	%r22, [retval0];
	} // callseq 14
	{ // callseq 15, 0
	.param .b64 param0;
	st.param.b64 	[param0], 40;
	.param .b64 retval0;
	call.uni (retval0), 
	malloc, 
	(
	param0
	);
	ld.param.b64 	%rd64, [retval0];
	} // callseq 15
	mov.b32 	%r24, 0;
	st.u32 	[%rd64+8], %r24;
	mov.u64 	%rd66, _ZTV6Sphere;
	cvta.global.u64 	%rd67, %rd66;
	add.s64 	%rd68, %rd67, 16;
	st.u64 	[%rd64], %rd68;
	mov.b32 	%r25, 2;
	st.u32 	[%rd64+24], %r25;
	ld.global.u64 	%rd69, [%rd156+-24];
	ld.f32 	%f10, [%rd69];
	st.f32 	[%rd64+28], %f10;
	ld.global.u64 	%rd70, [%rd156+-24];
	ld.f32 	%f11, [%rd70+4];
	st.f32 	[%rd64+32], %f11;
	st.u64 	[%rd64+16], %rd159;
	st.global.u64 	[%rd157+-8], %rd64;
	bra.uni 	$L__BB5_11;
$L__BB5_10:
	ld.global.u32 	%r16, [%rd156+-16];
	st.local.u32 	[%rd4], %r16;
	mov.u64 	%rd51, $str$4;
	cvta.global.u64 	%rd52, %rd51;
	{ // callseq 12, 0
	.param .b64 param0;
	st.param.b64 	[param0], %rd52;
	.param .b64 param1;
	st.param.b64 	[param1], %rd31;
	.param .b32 retval0;
	call.uni (retval0), 
	vprintf, 
	(
	param0, 
	param1
	);
	ld.param.b32 	%r17, [retval0];
	} // callseq 12
	{ // callseq 13, 0
	.param .b64 param0;
	st.param.b64 	[param0], 40;
	.param .b64 retval0;
	call.uni (retval0), 
	malloc, 
	(
	param0
	);
	ld.param.b64 	%rd54, [retval0];
	} // callseq 13
	mov.b32 	%r19, 0;
	st.u32 	[%rd54+8], %r19;
	mov.u64 	%rd56, _ZTV4Mesh;
	cvta.global.u64 	%rd57, %rd56;
	add.s64 	%rd58, %rd57, 16;
	st.u64 	[%rd54], %rd58;
	mov.b32 	%r20, 1;
	st.u32 	[%rd54+24], %r20;
	ld.global.u32 	%r21, [%rd156+-16];
	st.u32 	[%rd54+28], %r21;
	ld.global.u64 	%rd59, [%rd156+-8];
	st.u64 	[%rd54+32], %rd59;
	st.u64 	[%rd54+16], %rd159;
	st.global.u64 	[%rd157+-8], %rd54;
$L__BB5_11:
	ld.global.u32 	%r26, [%rd158];
	mov.b64 	%rd160, 0;
	setp.eq.s32 	%p7, %r26, 1;
	@%p7 bra 	$L__BB5_14;
	setp.ne.s32 	%p8, %r26, 2;
	@%p8 bra 	$L__BB5_15;
	mov.u64 	%rd72, $str$2;
	cvta.global.u64 	%rd73, %rd72;
	{ // callseq 16, 0
	.param .b64 param0;
	st.param.b64 	[param0], %rd73;
	.param .b64 param1;
	st.param.b64 	[param1], 0;
	.param .b32 retval0;
	call.uni (retval0), 
	vprintf, 
	(
	param0, 
	param1
	);
	ld.param.b32 	%r27, [retval0];
	} // callseq 16
	{ // callseq 17, 0
	.param .b64 param0;
	st.param.b64 	[param0], 32;
	.param .b64 retval0;
	call.uni (retval0), 
	malloc, 
	(
	param0
	);
	ld.param.b64 	%rd160, [retval0];
	} // callseq 17
	mov.u64 	%rd75, _ZTV5Metal;
	cvta.global.u64 	%rd76, %rd75;
	add.s64 	%rd77, %rd76, 16;
	st.u64 	[%rd160], %rd77;
	mov.b32 	%r29, 2;
	st.u32 	[%rd160+8], %r29;
	ld.global.u64 	%rd78, [%rd158+8];
	ld.f32 	%f12, [%rd78];
	st.f32 	[%rd160+12], %f12;
	ld.global.u64 	%rd79, [%rd158+24];
	ld.f32 	%f13, [%rd79];
	ld.f32 	%f14, [%rd79+4];
	ld.f32 	%f15, [%rd79+8];
	st.v2.f32 	[%rd160+16], {%f13, %f14};
	st.f32 	[%rd160+24], %f15;
	bra.uni 	$L__BB5_15;
$L__BB5_14:
	mov.u64 	%rd80, $str$1;
	cvta.global.u64 	%rd81, %rd80;
	{ // callseq 18, 0
	.param .b64 param0;
	st.param.b64 	[param0], %rd81;
	.param .b64 param1;
	st.param.b64 	[param1], 0;
	.param .b32 retval0;
	call.uni (retval0), 
	vprintf, 
	(
	param0, 
	param1
	);
	ld.param.b32 	%r30, [retval0];
	} // callseq 18
	{ // callseq 19, 0
	.param .b64 param0;
	st.param.b64 	[param0], 24;
	.param .b64 retval0;
	call.uni (retval0), 
	malloc, 
	(
	param0
	);
	ld.param.b64 	%rd160, [retval0];
	} // callseq 19
	mov.u64 	%rd83, _ZTV10Lambertian;
	cvta.global.u64 	%rd84, %rd83;
	add.s64 	%rd85, %rd84, 16;
	st.u64 	[%rd160], %rd85;
	mov.b32 	%r32, 1;
	st.u32 	[%rd160+8], %r32;
	ld.global.u64 	%rd86, [%rd158+24];
	ld.f32 	%f16, [%rd86];
	ld.f32 	%f17, [%rd86+4];
	ld.f32 	%f18, [%rd86+8];
	st.f32 	[%rd160+12], %f16;
	st.f32 	[%rd160+16], %f17;
	st.f32 	[%rd160+20], %f18;
$L__BB5_15:
	ld.global.u32 	%r33, [%rd156];
	setp.eq.s32 	%p9, %r33, 2;
	@%p9 bra 	$L__BB5_18;
	setp.ne.s32 	%p10, %r33, 1;
	@%p10 bra 	$L__BB5_19;
	ld.global.u32 	%r34, [%rd156+16];
	st.local.u32 	[%rd4], %r34;
	mov.u64 	%rd87, $str$4;
	cvta.global.u64 	%rd88, %rd87;
	{ // callseq 20, 0
	.param .b64 param0;
	st.param.b64 	[param0], %rd88;
	.param .b64 param1;
	st.param.b64 	[param1], %rd31;
	.param .b32 retval0;
	call.uni (retval0), 
	vprintf, 
	(
	param0, 
	param1
	);
	ld.param.b32 	%r35, [retval0];
	} // callseq 20
	{ // callseq 21, 0
	.param .b64 param0;
	st.param.b64 	[param0], 40;
	.param .b64 retval0;
	call.uni (retval0), 
	malloc, 
	(
	param0
	);
	ld.param.b64 	%rd90, [retval0];
	} // callseq 21
	mov.b32 	%r37, 0;
	st.u32 	[%rd90+8], %r37;
	mov.u64 	%rd92, _ZTV4Mesh;
	cvta.global.u64 	%rd93, %rd92;
	add.s64 	%rd94, %rd93, 16;
	st.u64 	[%rd90], %rd94;
	mov.b32 	%r38, 1;
	st.u32 	[%rd90+24], %r38;
	ld.global.u32 	%r39, [%rd156+16];
	st.u32 	[%rd90+28], %r39;
	ld.global.u64 	%rd95, [%rd156+24];
	st.u64 	[%rd90+32], %rd95;
	st.u64 	[%rd90+16], %rd160;
	st.global.u64 	[%rd157], %rd90;
	bra.uni 	$L__BB5_19;
$L__BB5_18:
	ld.global.u64 	%rd96, [%rd156+8];
	ld.f32 	%f19, [%rd96];
	cvt.f64.f32 	%fd3, %f19;
	ld.f32 	%f20, [%rd96+4];
	cvt.f64.f32 	%fd4, %f20;
	st.local.v2.f64 	[%rd4], {%fd3, %fd4};
	mov.u64 	%rd97, $str$3;
	cvta.global.u64 	%rd98, %rd97;
	{ // callseq 22, 0
	.param .b64 param0;
	st.param.b64 	[param0], %rd98;
	.param .b64 param1;
	st.param.b64 	[param1], %rd31;
	.param .b32 retval0;
	call.uni (retval0), 
	vprintf, 
	(
	param0, 
	param1
	);
	ld.param.b32 	%r40, [retval0];
	} // callseq 22
	{ // callseq 23, 0
	.param .b64 param0;
	st.param.b64 	[param0], 40;
	.param .b64 retval0;
	call.uni (retval0), 
	malloc, 
	(
	param0
	);
	ld.param.b64 	%rd100, [retval0];
	} // callseq 23
	mov.b32 	%r42, 0;
	st.u32 	[%rd100+8], %r42;
	mov.u64 	%rd102, _ZTV6Sphere;
	cvta.global.u64 	%rd103, %rd102;
	add.s64 	%rd104, %rd103, 16;
	st.u64 	[%rd100], %rd104;
	mov.b32 	%r43, 2;
	st.u32 	[%rd100+24], %r43;
	ld.global.u64 	%rd105, [%rd156+8];
	ld.f32 	%f21, [%rd105];
	st.f32 	[%rd100+28], %f21;
	ld.global.u64 	%rd106, [%rd156+8];
	ld.f32 	%f22, [%rd106+4];
	st.f32 	[%rd100+32], %f22;
	st.u64 	[%rd100+16], %rd160;
	st.global.u64 	[%rd157], %rd100;
$L__BB5_19:
	add.s32 	%r65, %r65, 2;
	add.s64 	%rd158, %rd158, 64;
	add.s64 	%rd157, %rd157, 16;
	add.s64 	%rd156, %rd156, 64;
	setp.ne.s32 	%p11, %r65, 0;
	@%p11 bra 	$L__BB5_3;
	cvt.u64.u32 	%rd161, %r7;
$L__BB5_21:
	and.b32  	%r45, %r4, 1;
	setp.eq.b32 	%p12, %r45, 1;
	not.pred 	%p13, %p12;
	@%p13 bra 	$L__BB5_30;
	shl.b64 	%rd108, %rd161, 5;
	add.s64 	%rd22, %rd3, %rd108;
	ld.global.u32 	%r46, [%rd22];
	mov.b64 	%rd162, 0;
	setp.eq.s32 	%p14, %r46, 1;
	@%p14 bra 	$L__BB5_25;
	setp.ne.s32 	%p15, %r46, 2;
	@%p15 bra 	$L__BB5_26;
	mov.u64 	%rd109, $str$2;
	cvta.global.u64 	%rd110, %rd109;
	{ // callseq 24, 0
	.param .b64 param0;
	st.param.b64 	[param0], %rd110;
	.param .b64 param1;
	st.param.b64 	[param1], 0;
	.param .b32 retval0;
	call.uni (retval0), 
	vprintf, 
	(
	param0, 
	param1
	);
	ld.param.b32 	%r47, [retval0];
	} // callseq 24
	{ // callseq 25, 0
	.param .b64 param0;
	st.param.b64 	[param0], 32;
	.param .b64 retval0;
	call.uni (retval0), 
	malloc, 
	(
	param0
	);
	ld.param.b64 	%rd162, [retval0];
	} // callseq 25
	mov.u64 	%rd112, _ZTV5Metal;
	cvta.global.u64 	%rd113, %rd112;
	add.s64 	%rd114, %rd113, 16;
	st.u64 	[%rd162], %rd114;
	mov.b32 	%r49, 2;
	st.u32 	[%rd162+8], %r49;
	ld.global.u64 	%rd115, [%rd22+8];
	ld.f32 	%f23, [%rd115];
	st.f32 	[%rd162+12], %f23;
	ld.global.u64 	%rd116, [%rd22+24];
	ld.f32 	%f24, [%rd116];
	ld.f32 	%f25, [%rd116+4];
	ld.f32 	%f26, [%rd116+8];
	st.v2.f32 	[%rd162+16], {%f24, %f25};
	st.f32 	[%rd162+24], %f26;
	bra.uni 	$L__BB5_26;
$L__BB5_25:
	mov.u64 	%rd117, $str$1;
	cvta.global.u64 	%rd118, %rd117;
	{ // callseq 26, 0
	.param .b64 param0;
	st.param.b64 	[param0], %rd118;
	.param .b64 param1;
	st.param.b64 	[param1], 0;
	.param .b32 retval0;
	call.uni (retval0), 
	vprintf, 
	(
	param0, 
	param1
	);
	ld.param.b32 	%r50, [retval0];
	} // callseq 26
	{ // callseq 27, 0
	.param .b64 param0;
	st.param.b64 	[param0], 24;
	.param .b64 retval0;
	call.uni (retval0), 
	malloc, 
	(
	param0
	);
	ld.param.b64 	%rd162, [retval0];
	} // callseq 27
	mov.u64 	%rd120, _ZTV10Lambertian;
	cvta.global.u64 	%rd121, %rd120;
	add.s64 	%rd122, %rd121, 16;
	st.u64 	[%rd162], %rd122;
	mov.b32 	%r52, 1;
	st.u32 	[%rd162+8], %r52;
	ld.global.u64 	%rd123, [%rd22+24];
	ld.f32 	%f27, [%rd123];
	ld.f32 	%f28, [%rd123+4];
	ld.f32 	%f29, [%rd123+8];
	st.f32 	[%rd162+12], %f27;
	st.f32 	[%rd162+16], %f28;
	st.f32 	[%rd162+20], %f29;
$L__BB5_26:
	add.s64 	%rd26, %rd2, %rd108;
	ld.global.u32 	%r53, [%rd26];
	setp.eq.s32 	%p16, %r53, 2;
	@%p16 bra 	$L__BB5_29;
	setp.ne.s32 	%p17, %r53, 1;
	@%p17 bra 	$L__BB5_30;
	ld.global.u32 	%r54, [%rd26+16];
	st.local.u32 	[%rd4], %r54;
	mov.u64 	%rd125, $str$4;
	cvta.global.u64 	%rd126, %rd125;
	{ // callseq 28, 0
	.param .b64 param0;
	st.param.b64 	[param0], %rd126;
	.param .b64 param1;
	st.param.b64 	[param1], %rd31;
	.param .b32 retval0;
	call.uni (retval0), 
	vprintf, 
	(
	param0, 
	param1
	);
	ld.param.b32 	%r55, [retval0];
	} // callseq 28
	{ // callseq 29, 0
	.param .b64 param0;
	st.param.b64 	[param0], 40;
	.param .b64 retval0;
	call.uni (retval0), 
	malloc, 
	(
	param0
	);
	ld.param.b64 	%rd128, [retval0];
	} // callseq 29
	mov.b32 	%r57, 0;
	st.u32 	[%rd128+8], %r57;
	mov.u64 	%rd130, _ZTV4Mesh;
	cvta.global.u64 	%rd131, %rd130;
	add.s64 	%rd132, %rd131, 16;
	st.u64 	[%rd128], %rd132;
	mov.b32 	%r58, 1;
	st.u32 	[%rd128+24], %r58;
	ld.global.u32 	%r59, [%rd26+16];
	st.u32 	[%rd128+28], %r59;
	ld.global.u64 	%rd133, [%rd26+24];
	st.u64 	[%rd128+32], %rd133;
	st.u64 	[%rd128+16], %rd162;
	shl.b64 	%rd134, %rd161, 3;
	add.s64 	%rd135, %rd1, %rd134;
	st.global.u64 	[%rd135], %rd128;
	bra.uni 	$L__BB5_30;
$L__BB5_29:
	ld.global.u64 	%rd136, [%rd26+8];
	ld.f32 	%f30, [%rd136];
	cvt.f64.f32 	%fd5, %f30;
	ld.f32 	%f31, [%rd136+4];
	cvt.f64.f32 	%fd6, %f31;
	st.local.v2.f64 	[%rd4], {%fd5, %fd6};
	mov.u64 	%rd137, $str$3;
	cvta.global.u64 	%rd138, %rd137;
	{ // callseq 30, 0
	.param .b64 param0;
	st.param.b64 	[param0], %rd138;
	.param .b64 param1;
	st.param.b64 	[param1], %rd31;
	.param .b32 retval0;
	call.uni (retval0), 
	vprintf, 
	(
	param0, 
	param1
	);
	ld.param.b32 	%r60, [retval0];
	} // callseq 30
	{ // callseq 31, 0
	.param .b64 param0;
	st.param.b64 	[param0], 40;
	.param .b64 retval0;
	call.uni (retval0), 
	malloc, 
	(
	param0
	);
	ld.param.b64 	%rd140, [retval0];
	} // callseq 31
	mov.b32 	%r62, 0;
	st.u32 	[%rd140+8], %r62;
	mov.u64 	%rd142, _ZTV6Sphere;
	cvta.global.u64 	%rd143, %rd142;
	add.s64 	%rd144, %rd143, 16;
	st.u64 	[%rd140], %rd144;
	mov.b32 	%r63, 2;
	st.u32 	[%rd140+24], %r63;
	ld.global.u64 	%rd145, [%rd26+8];
	ld.f32 	%f32, [%rd145];
	st.f32 	[%rd140+28], %f32;
	ld.global.u64 	%rd146, [%rd26+8];
	ld.f32 	%f33, [%rd146+4];
	st.f32 	[%rd140+32], %f33;
	st.u64 	[%rd140+16], %rd162;
	shl.b64 	%rd147, %rd161, 3;
	add.s64 	%rd148, %rd1, %rd147;
	st.global.u64 	[%rd148], %rd140;
$L__BB5_30:
	ld.param.u64 	%rd155, [_Z12create_worldP13GenericObjectP15GenericMaterialiPP6ObjectS5__param_4];
	cvta.to.global.u64 	%rd149, %rd155;
	{ // callseq 32, 0
	.param .b64 param0;
	st.param.b64 	[param0], 40;
	.param .b64 retval0;
	call.uni (retval0), 
	malloc, 
	(
	param0
	);
	ld.param.b64 	%rd150, [retval0];
	} // callseq 32
	mov.b32 	%r64, 0;
	st.u32 	[%rd150+8], %r64;
	mov.u64 	%rd152, _ZTV10ObjectList;
	cvta.global.u64 	%rd153, %rd152;
	add.s64 	%rd154, %rd153, 16;
	st.u64 	[%rd150], %rd154;
	st.u64 	[%rd150+24], %rd27;
	st.u32 	[%rd150+32], %r4;
	st.global.u64 	[%rd149], %rd150;
	ret;

}
	// .globl	_Z12render_worldPP6Objecti
.visible .entry _Z12render_worldPP6Objecti(
	.param .u64 .ptr .align 1 _Z12render_worldPP6Objecti_param_0,
	.param .u32 _Z12render_worldPP6Objecti_param_1
)
{
	.reg .b32 	%r<3>;
	.reg .b64 	%rd<6>;

	ld.param.u64 	%rd1, [_Z12render_worldPP6Objecti_param_0];
	cvta.to.global.u64 	%rd2, %rd1;
	ld.global.u64 	%rd3, [%rd2];
	ld.u64 	%rd4, [%rd3];
	ld.u64 	%rd5, [%rd4];
	{ // callseq 33, 0
	.param .b64 param0;
	st.param.b64 	[param0], %rd3;
	.param .b32 retval0;
	prototype_33 : .callprototype (.param .b32 _) _ (.param .b64 _);
	call (retval0), 
	%rd5, 
	(
	param0
	)
	, prototype_33;
	ld.param.b32 	%r1, [retval0];
	} // callseq 33
	ret;

}


// ===== COMPILED SASS (sm_100) =====

	.target	sm_100

	.elftype	@"ET_EXEC"


//--------------------- .note.nv.tkinfo           --------------------------
	.section	.note.nv.tkinfo,"",@"SHT_NOTE"
	.sectionflags	@"SHF_NOTE_NV_TKINFO"
	.tkinfo
        /*0018*/ 	.word	0x00000002
        /*0030*/ 	.string	""
        /*0030*/ 	.string	"ptxas"
        /*0030*/ 	.string	"Cuda compilation tools, release 13.0, V13.0.88"
        /*0030*/ 	.string	"Build cuda_13.0.r13.0/compiler.36424714_0"
        /*0030*/ 	.string	"-arch sm_100 -m 64 "



//--------------------- .note.nv.cuinfo           --------------------------
	.section	.note.nv.cuinfo,"",@"SHT_NOTE"
	.sectionflags	@"SHF_NOTE_NV_CUINFO"
        /*0018*/ 	.short	0x0002
        /*001a*/ 	.short	0x0064
        /*001c*/ 	.short	0x0082
	.zero		2


//--------------------- .nv.info                  --------------------------
	.section	.nv.info,"",@"SHT_CUDA_INFO"
	.align	4


	//----- nvinfo : EIATTR_REGCOUNT
	.align		4
        /*0000*/ 	.byte	0x04, 0x2f
        /*0002*/ 	.short	(.L_15 - .L_14)
	.align		4
.L_14:
        /*0004*/ 	.word	index@(_Z12create_worldP13GenericObjectP15GenericMaterialiPP6ObjectS5_)
        /*0008*/ 	.word	0x00000021


	//----- nvinfo : EIATTR_FRAME_SIZE
	.align		4
.L_15:
        /*000c*/ 	.byte	0x04, 0x11
        /*000e*/ 	.short	(.L_17 - .L_16)
	.align		4
.L_16:
        /*0010*/ 	.word	index@($_Z12create_worldP13GenericObjectP15GenericMaterialiPP6ObjectS5_$_ZNK6Sphere3hitEv)
        /*0014*/ 	.word	0x00000010


	//----- nvinfo : EIATTR_FRAME_SIZE
	.align		4
.L_17:
        /*0018*/ 	.byte	0x04, 0x11
        /*001a*/ 	.short	(.L_19 - .L_18)
	.align		4
.L_18:
        /*001c*/ 	.word	index@($_Z12create_worldP13GenericObjectP15GenericMaterialiPP6ObjectS5_$_ZNK5Metal7scatterEv)
        /*0020*/ 	.word	0x00000010


	//----- nvinfo : EIATTR_FRAME_SIZE
	.align		4
.L_19:
        /*0024*/ 	.byte	0x04, 0x11
        /*0026*/ 	.short	(.L_21 - .L_20)
	.align		4
.L_20:
        /*0028*/ 	.word	index@($_Z12create_worldP13GenericObjectP15GenericMaterialiPP6ObjectS5_$_ZNK4Mesh3hitEv)
        /*002c*/ 	.word	0x00000010


	//----- nvinfo : EIATTR_FRAME_SIZE
	.align		4
.L_21:
        /*0030*/ 	.byte	0x04, 0x11
        /*0032*/ 	.short	(.L_23 - .L_22)
	.align		4
.L_22:
        /*0034*/ 	.word	index@($_Z12create_worldP13GenericObjectP15GenericMaterialiPP6ObjectS5_$_ZNK10ObjectList3hitEv)
        /*0038*/ 	.word	0x00000010


	//----- nvinfo : EIATTR_FRAME_SIZE
	.align		4
.L_23:
        /*003c*/ 	.byte	0x04, 0x11
        /*003e*/ 	.short	(.L_25 - .L_24)
	.align		4
.L_24:
        /*0040*/ 	.word	index@($_Z12create_worldP13GenericObjectP15GenericMaterialiPP6ObjectS5_$_ZNK10Lambertian7scatterEv)
        /*0044*/ 	.word	0x00000010


	//----- nvinfo : EIATTR_FRAME_SIZE
	.align		4
.L_25:
        /*0048*/ 	.byte	0x04, 0x11
        /*004a*/ 	.short	(.L_27 - .L_26)
	.align		4
.L_26:
        /*004c*/ 	.word	index@(_Z12create_worldP13GenericObjectP15GenericMaterialiPP6ObjectS5_)
        /*0050*/ 	.word	0x00000010


	//----- nvinfo : EIATTR_REGCOUNT
	.align		4
.L_27:
        /*0054*/ 	.byte	0x04, 0x2f
        /*0056*/ 	.short	(.L_29 - .L_28)
	.align		4
.L_28:
        /*0058*/ 	.word	index@(_Z12render_worldPP6Objecti)
        /*005c*/ 	.word	0x0000001a


	//----- nvinfo : EIATTR_FRAME_SIZE
	.align		4
.L_29:
        /*0060*/ 	.byte	0x04, 0x11
        /*0062*/ 	.short	(.L_31 - .L_30)
	.align		4
.L_30:
        /*0064*/ 	.word	index@($_Z12render_worldPP6Objecti$_ZNK6Sphere3hitEv)
        /*0068*/ 	.word	0x00000000


	//----- nvinfo : EIATTR_FRAME_SIZE
	.align		4
.L_31:
        /*006c*/ 	.byte	0x04, 0x11
        /*006e*/ 	.short	(.L_33 - .L_32)
	.align		4
.L_32:
        /*0070*/ 	.word	index@($_Z12render_worldPP6Objecti$_ZNK5Metal7scatterEv)
        /*0074*/ 	.word	0x00000000


	//----- nvinfo : EIATTR_FRAME_SIZE
	.align		4
.L_33:
        /*0078*/ 	.byte	0x04, 0x11
        /*007a*/ 	.short	(.L_35 - .L_34)
	.align		4
.L_34:
        /*007c*/ 	.word	index@($_Z12render_worldPP6Objecti$_ZNK4Mesh3hitEv)
        /*0080*/ 	.word	0x00000000


	//----- nvinfo : EIATTR_FRAME_SIZE
	.align		4
.L_35:
        /*0084*/ 	.byte	0x04, 0x11
        /*0086*/ 	.short	(.L_37 - .L_36)
	.align		4
.L_36:
        /*0088*/ 	.word	index@($_Z12render_worldPP6Objecti$_ZNK10ObjectList3hitEv)
        /*008c*/ 	.word	0x00000000


	//----- nvinfo : EIATTR_FRAME_SIZE
	.align		4
.L_37:
        /*0090*/ 	.byte	0x04, 0x11
        /*0092*/ 	.short	(.L_39 - .L_38)
	.align		4
.L_38:
        /*0094*/ 	.word	index@($_Z12render_worldPP6Objecti$_ZNK10Lambertian7scatterEv)
        /*0098*/ 	.word	0x00000000


	//----- nvinfo : EIATTR_FRAME_SIZE
	.align		4
.L_39:
        /*009c*/ 	.byte	0x04, 0x11
        /*009e*/ 	.short	(.L_41 - .L_40)
	.align		4
.L_40:
        /*00a0*/ 	.word	index@(_Z12render_worldPP6Objecti)
        /*00a4*/ 	.word	0x00000000


	//----- nvinfo : EIATTR_MIN_STACK_SIZE
	.align		4
.L_41:
        /*00a8*/ 	.byte	0x04, 0x12
        /*00aa*/ 	.short	(.L_43 - .L_42)
	.align		4
.L_42:
        /*00ac*/ 	.word	index@(_Z12render_worldPP6Objecti)
        /*00b0*/ 	.word	0x00000000


	//----- nvinfo : EIATTR_MIN_STACK_SIZE
	.align		4
.L_43:
        /*00b4*/ 	.byte	0x04, 0x12
        /*00b6*/ 	.short	(.L_45 - .L_44)
	.align		4
.L_44:
        /*00b8*/ 	.word	index@(_Z12create_worldP13GenericObjectP15GenericMaterialiPP6ObjectS5_)
        /*00bc*/ 	.word	0x00000010
.L_45:


//--------------------- .nv.compat                --------------------------
	.section	.nv.compat,"",@"SHT_CUDA_COMPAT_INFO"
	.align	4
        /*0000*/ 	.byte	0x02, 0x09, 0x00, 0x00, 0x02, 0x02, 0x01, 0x00, 0x02, 0x05, 0x05, 0x00, 0x03, 0x07, 0x01, 0x01
        /*0010*/ 	.byte	0x02, 0x03, 0x00, 0x00, 0x02, 0x06, 0x01, 0x00, 0x04, 0x0b, 0x08, 0x00, 0x09, 0x00, 0x00, 0x00
        /*0020*/ 	.byte	0x00, 0x00, 0x00, 0x00


//--------------------- .nv.info._Z12render_worldPP6Objecti --------------------------
	.section	.nv.info._Z12render_worldPP6Objecti,"",@"SHT_CUDA_INFO"
	.sectionflags	@""
	.align	4


	//----- nvinfo : EIATTR_CUDA_API_VERSION
	.align		4
        /*0000*/ 	.byte	0x04, 0x37
        /*0002*/ 	.short	(.L_47 - .L_46)
.L_46:
        /*0004*/ 	.word	0x00000082


	//----- nvinfo : EIATTR_KPARAM_INFO
	.align		4
.L_47:
        /*0008*/ 	.byte	0x04, 0x17
        /*000a*/ 	.short	(.L_49 - .L_48)
.L_48:
        /*000c*/ 	.word	0x00000000
        /*0010*/ 	.short	0x0001
        /*0012*/ 	.short	0x0008
        /*0014*/ 	.byte	0x00, 0xf0, 0x11, 0x00


	//----- nvinfo : EIATTR_KPARAM_INFO
	.align		4
.L_49:
        /*0018*/ 	.byte	0x04, 0x17
        /*001a*/ 	.short	(.L_51 - .L_50)
.L_50:
        /*001c*/ 	.word	0x00000000
        /*0020*/ 	.short	0x0000
        /*0022*/ 	.short	0x0000
        /*0024*/ 	.byte	0x00, 0xf5, 0x21, 0x00


	//----- nvinfo : EIATTR_SPARSE_MMA_MASK
	.align		4
.L_51:
        /*0028*/ 	.byte	0x03, 0x50
        /*002a*/ 	.short	0x0000


	//----- nvinfo : EIATTR_MAXREG_COUNT
	.align		4
        /*002c*/ 	.byte	0x03, 0x1b
        /*002e*/ 	.short	0x00ff


	//----- nvinfo : EIATTR_EXTERNS
	.align		4
        /*0030*/ 	.byte	0x04, 0x0f
        /*0032*/ 	.short	(.L_53 - .L_52)


	//   ....[0]....
	.align		4
.L_52:
        /*0034*/ 	.word	index@(vprintf)


	//----- nvinfo : EIATTR_MERCURY_ISA_VERSION
	.align		4
.L_53:
        /*0038*/ 	.byte	0x03, 0x5f
        /*003a*/ 	.short	0x0101


	//----- nvinfo : EIATTR_VRC_CTA_INIT_COUNT
	.align		4
        /*003c*/ 	.byte	0x02, 0x4a
	.zero		1
	.zero		1


	//----- nvinfo : EIATTR_SYSCALL_OFFSETS
	.align		4
        /*0040*/ 	.byte	0x04, 0x46
        /*0042*/ 	.short	(.L_55 - .L_54)


	//   ....[0]....
.L_54:
        /*0044*/ 	.word	0x00000280


	//   ....[1]....
        /*0048*/ 	.word	0x00000820


	//   ....[2]....
        /*004c*/ 	.word	0x00000b80


	//   ....[3]....
        /*0050*/ 	.word	0x00000e70


	//----- nvinfo : EIATTR_EXIT_INSTR_OFFSETS
	.align		4
.L_55:
        /*0054*/ 	.byte	0x04, 0x1c
        /*0056*/ 	.short	(.L_57 - .L_56)


	//   ....[0]....
.L_56:
        /*0058*/ 	.word	0x000000c0


	//----- nvinfo : EIATTR_CRS_STACK_SIZE
	.align		4
.L_57:
        /*005c*/ 	.byte	0x04, 0x1e
        /*005e*/ 	.short	(.L_59 - .L_58)
.L_58:
        /*0060*/ 	.word	0x00000000


	//----- nvinfo : EIATTR_CBANK_PARAM_SIZE
	.align		4
.L_59:
        /*0064*/ 	.byte	0x03, 0x19
        /*0066*/ 	.short	0x000c


	//----- nvinfo : EIATTR_PARAM_CBANK
	.align		4
        /*0068*/ 	.byte	0x04, 0x0a
        /*006a*/ 	.short	(.L_61 - .L_60)
	.align		4
.L_60:
        /*006c*/ 	.word	index@(.nv.constant0._Z12render_worldPP6Objecti)
        /*0070*/ 	.short	0x0380
        /*0072*/ 	.short	0x000c


	//----- nvinfo : EIATTR_SW_WAR
	.align		4
.L_61:
        /*0074*/ 	.byte	0x04, 0x36
        /*0076*/ 	.short	(.L_63 - .L_62)
.L_62:
        /*0078*/ 	.word	0x00000008
.L_63:


//--------------------- .nv.info._Z12create_worldP13GenericObjectP15GenericMaterialiPP6ObjectS5_ --------------------------
	.section	.nv.info._Z12create_worldP13GenericObjectP15GenericMaterialiPP6ObjectS5_,"",@"SHT_CUDA_INFO"
	.sectionflags	@""
	.align	4


	//----- nvinfo : EIATTR_CUDA_API_VERSION
	.align		4
        /*0000*/ 	.byte	0x04, 0x37
        /*0002*/ 	.short	(.L_65 - .L_64)
.L_64:
        /*0004*/ 	.word	0x00000082


	//----- nvinfo : EIATTR_KPARAM_INFO
	.align		4
.L_65:
        /*0008*/ 	.byte	0x04, 0x17
        /*000a*/ 	.short	(.L_67 - .L_66)
.L_66:
        /*000c*/ 	.word	0x00000000
        /*0010*/ 	.short	0x0004
        /*0012*/ 	.short	0x0020
        /*0014*/ 	.byte	0x00, 0xf5, 0x21, 0x00


	//----- nvinfo : EIATTR_KPARAM_INFO
	.align		4
.L_67:
        /*0018*/ 	.byte	0x04, 0x17
        /*001a*/ 	.short	(.L_69 - .L_68)
.L_68:
        /*001c*/ 	.word	0x00000000
        /*0020*/ 	.short	0x0003
        /*0022*/ 	.short	0x0018
        /*0024*/ 	.byte	0x00, 0xf5, 0x21, 0x00


	//----- nvinfo : EIATTR_KPARAM_INFO
	.align		4
.L_69:
        /*0028*/ 	.byte	0x04, 0x17
        /*002a*/ 	.short	(.L_71 - .L_70)
.L_70:
        /*002c*/ 	.word	0x00000000
        /*0030*/ 	.short	0x0002
        /*0032*/ 	.short	0x0010
        /*0034*/ 	.byte	0x00, 0xf0, 0x11, 0x00


	//----- nvinfo : EIATTR_KPARAM_INFO
	.align		4
.L_71:
        /*0038*/ 	.byte	0x04, 0x17
        /*003a*/ 	.short	(.L_73 - .L_72)
.L_72:
        /*003c*/ 	.word	0x00000000
        /*0040*/ 	.short	0x0001
        /*0042*/ 	.short	0x0008
        /*0044*/ 	.byte	0x00, 0xf5, 0x21, 0x00


	//----- nvinfo : EIATTR_KPARAM_INFO
	.align		4
.L_73:
        /*0048*/ 	.byte	0x04, 0x17
        /*004a*/ 	.short	(.L_75 - .L_74)
.L_74:
        /*004c*/ 	.word	0x00000000
        /*0050*/ 	.short	0x0000
        /*0052*/ 	.short	0x0000
        /*0054*/ 	.byte	0x00, 0xf5, 0x21, 0x00


	//----- nvinfo : EIATTR_SPARSE_MMA_MASK
	.align		4
.L_75:
        /*0058*/ 	.byte	0x03, 0x50
        /*005a*/ 	.short	0x0000


	//----- nvinfo : EIATTR_MAXREG_COUNT
	.align		4
        /*005c*/ 	.byte	0x03, 0x1b
        /*005e*/ 	.short	0x00ff


	//----- nvinfo : EIATTR_EXTERNS
	.align		4
        /*0060*/ 	.byte	0x04, 0x0f
        /*0062*/ 	.short	(.L_77 - .L_76)


	//   ....[0]....
	.align		4
.L_76:
        /*0064*/ 	.word	index@(vprintf)


	//   ....[1]....
	.align		4
        /*0068*/ 	.word	index@(malloc)


	//----- nvinfo : EIATTR_MERCURY_ISA_VERSION
	.align		4
.L_77:
        /*006c*/ 	.byte	0x03, 0x5f
        /*006e*/ 	.short	0x0101


	//----- nvinfo : EIATTR_VRC_CTA_INIT_COUNT
	.align		4
        /*0070*/ 	.byte	0x02, 0x4a
	.zero		1
	.zero		1


	//----- nvinfo : EIATTR_SYSCALL_OFFSETS
	.align		4
        /*0074*/ 	.byte	0x04, 0x46
        /*0076*/ 	.short	(.L_79 - .L_78)


	//   ....[0]....
.L_78:
        /*0078*/ 	.word	0x00000140


	//   ....[1]....
        /*007c*/ 	.word	0x00000410


	//   ....[2]....
        /*0080*/ 	.word	0x00000470


	//   ....[3]....
        /*0084*/ 	.word	0x00000670


	//   ....[4]....
        /*0088*/ 	.word	0x000006d0


	//   ....[5]....
        /*008c*/ 	.word	0x00000a30


	//   ....[6]....
        /*0090*/ 	.word	0x00000a90


	//   ....[7]....
        /*0094*/ 	.word	0x00000d10


	//   ....[8]....
        /*0098*/ 	.word	0x00000d70


	//   ....[9]....
        /*009c*/ 	.word	0x00001010


	//   ....[10]....
        /*00a0*/ 	.word	0x00001070


	//   ....[11]....
        /*00a4*/ 	.word	0x000012a0


	//   ....[12]....
        /*00a8*/ 	.word	0x00001300


	//   ....[13]....
        /*00ac*/ 	.word	0x000015d0


	//   ....[14]....
        /*00b0*/ 	.word	0x00001630


	//   ....[15]....
        /*00b4*/ 	.word	0x000018f0


	//   ....[16]....
        /*00b8*/ 	.word	0x00001950


	//   ....[17]....
        /*00bc*/ 	.word	0x00001d70


	//   ....[18]....
        /*00c0*/ 	.word	0x00001dd0


	//   ....[19]....
        /*00c4*/ 	.word	0x00002010


	//   ....[20]....
        /*00c8*/ 	.word	0x00002070


	//   ....[21]....
        /*00cc*/ 	.word	0x00002360


	//   ....[22]....
        /*00d0*/ 	.word	0x000023c0


	//   ....[23]....
        /*00d4*/ 	.word	0x000026c0


	//   ....[24]....
        /*00d8*/ 	.word	0x00002720


	//   ....[25]....
        /*00dc*/ 	.word	0x00002960


	//   ....[26]....
        /*00e0*/ 	.word	0x00002ca0


	//   ....[27]....
        /*00e4*/ 	.word	0x00003240


	//   ....[28]....
        /*00e8*/ 	.word	0x000035a0


	//   ....[29]....
        /*00ec*/ 	.word	0x00003890


	//----- nvinfo : EIATTR_EXIT_INSTR_OFFSETS
	.align		4
.L_79:
        /*00f0*/ 	.byte	0x04, 0x1c
        /*00f2*/ 	.short	(.L_81 - .L_80)


	//   ....[0]....
.L_80:
        /*00f4*/ 	.word	0x00002ae0


	//----- nvinfo : EIATTR_CRS_STACK_SIZE
	.align		4
.L_81:
        /*00f8*/ 	.byte	0x04, 0x1e
        /*00fa*/ 	.short	(.L_83 - .L_82)
.L_82:
        /*00fc*/ 	.word	0x00000000


	//----- nvinfo : EIATTR_CBANK_PARAM_SIZE
	.align		4
.L_83:
        /*0100*/ 	.byte	0x03, 0x19
        /*0102*/ 	.short	0x0028


	//----- nvinfo : EIATTR_PARAM_CBANK
	.align		4
        /*0104*/ 	.byte	0x04, 0x0a
        /*0106*/ 	.short	(.L_85 - .L_84)
	.align		4
.L_84:
        /*0108*/ 	.word	index@(.nv.constant0._Z12create_worldP13GenericObjectP15GenericMaterialiPP6ObjectS5_)
        /*010c*/ 	.short	0x0380
        /*010e*/ 	.short	0x0028


	//----- nvinfo : EIATTR_SW_WAR
	.align		4
.L_85:
        /*0110*/ 	.byte	0x04, 0x36
        /*0112*/ 	.short	(.L_87 - .L_86)
.L_86:
        /*0114*/ 	.word	0x00000008
.L_87:


//--------------------- .nv.callgraph             --------------------------
	.section	.nv.callgraph,"",@"SHT_CUDA_CALLGRAPH"
	.align	4
	.sectionentsize	8
	.align		4
        /*0000*/ 	.word	0x00000000
	.align		4
        /*0004*/ 	.word	0xffffffff
	.align		4
        /*0008*/ 	.word	index@(_Z12render_worldPP6Objecti)
	.align		4
        /*000c*/ 	.word	index@(vprintf)
	.align		4
        /*0010*/ 	.word	index@(_Z12create_worldP13GenericObjectP15GenericMaterialiPP6ObjectS5_)
	.align		4
        /*0014*/ 	.word	index@(vprintf)
	.align		4
        /*0018*/ 	.word	index@(_Z12create_worldP13GenericObjectP15GenericMaterialiPP6ObjectS5_)
	.align		4
        /*001c*/ 	.word	index@(malloc)
	.align		4
        /*0020*/ 	.word	0x00000000
	.align		4
        /*0024*/ 	.word	0xfffffffe
	.align		4
        /*0028*/ 	.word	0x00000000
	.align		4
        /*002c*/ 	.word	0xfffffffd
	.align		4
        /*0030*/ 	.word	0x00000000
	.align		4
        /*0034*/ 	.word	0xfffffffc


//--------------------- .nv.constant4             --------------------------
	.section	.nv.constant4,"a",@progbits
	.align	8
	.align		8
.nv.constant4:
        /*0000*/ 	.dword	vprintf
	.align		8
        /*0008*/ 	.dword	_ZTV10Lambertian
	.align		8
        /*0010*/ 	.dword	_ZTV5Metal
	.align		8
        /*0018*/ 	.dword	_ZTV4Mesh
	.align		8
        /*0020*/ 	.dword	_ZTV6Sphere
	.align		8
        /*0028*/ 	.dword	_ZTV10ObjectList
	.align		8
        /*0030*/ 	.dword	$str
	.align		8
        /*0038*/ 	.dword	$str$1
	.align		8
        /*0040*/ 	.dword	$str$2
	.align		8
        /*0048*/ 	.dword	$str$3
	.align		8
        /*0050*/ 	.dword	$str$4
	.align		8
        /*0058*/ 	.dword	$str$6
	.align		8
        /*0060*/ 	.dword	$str$7
	.align		8
        /*0068*/ 	.dword	$str$8
	.align		8
        /*0070*/ 	.dword	$str$9
	.align		8
        /*0078*/ 	.dword	malloc


//--------------------- .nv.constant2._Z12render_worldPP6Objecti --------------------------
	.section	.nv.constant2._Z12render_worldPP6Objecti,"a",@progbits
	.sectionflags	@""
	.align	4
.nv.constant2._Z12render_worldPP6Objecti:
        /*0000*/ 	.byte	0x01, 0x00, 0x00, 0x00, 0x00, 0x00, 0x00, 0x00, 0xd0, 0x00, 0x00, 0x00, 0x00, 0x00, 0x00, 0x00
        /*0010*/ 	.byte	0x90, 0x09, 0x00, 0x00, 0x00, 0x00, 0x00, 0x00, 0x40, 0x0c, 0x00, 0x00, 0x00, 0x00, 0x00, 0x00
        /*0020*/ 	.byte	0x80, 0x06, 0x00, 0x00, 0x00, 0x00, 0x00, 0x00, 0x00, 0x03, 0x00, 0x00, 0x00, 0x00, 0x00, 0x00


//--------------------- .nv.constant2._Z12create_worldP13GenericObjectP15GenericMaterialiPP6ObjectS5_ --------------------------
	.section	.nv.constant2._Z12create_worldP13GenericObjectP15GenericMaterialiPP6ObjectS5_,"a",@progbits
	.sectionflags	@""
	.align	4
.nv.constant2._Z12create_worldP13GenericObjectP15GenericMaterialiPP6ObjectS5_:
        /*0000*/ 	.byte	0x01, 0x00, 0x00, 0x00, 0x00, 0x00, 0x00, 0x00, 0xf0, 0x2a, 0x00, 0x00, 0x00, 0x00, 0x00, 0x00
        /*0010*/ 	.byte	0xb0, 0x33, 0x00, 0x00, 0x00, 0x00, 0x00, 0x00, 0x60, 0x36, 0x00, 0x00, 0x00, 0x00, 0x00, 0x00
        /*0020*/ 	.byte	0xa0, 0x30, 0x00, 0x00, 0x00, 0x00, 0x00, 0x00, 0x20, 0x2d, 0x00, 0x00, 0x00, 0x00, 0x00, 0x00


//--------------------- .text._Z12render_worldPP6Objecti --------------------------
	.section	.text._Z12render_worldPP6Objecti,"ax",@progbits
	.align	128
        .global         _Z12render_worldPP6Objecti
        .type           _Z12render_worldPP6Objecti,@function
        .size           _Z12render_worldPP6Objecti,(.L_x_72 - _Z12render_worldPP6Objecti)
        .other          _Z12render_worldPP6Objecti,@"STO_CUDA_ENTRY STV_DEFAULT"
_Z12render_worldPP6Objecti:
.text._Z12render_worldPP6Objecti:
[----:B------:R-:W0:Y:S08]  /*0000*/  LDC R1, c[0x0][0x37c] ;  /* 0x0000df00ff017b82 */ /* 0x000e300000000800 */
[----:B------:R-:W1:Y:S01]  /*0010*/  LDC.64 R2, c[0x0][0x380] ;  /* 0x0000e000ff027b82 */ /* 0x000e620000000a00 */
[----:B------:R-:W1:Y:S02]  /*0020*/  LDCU.64 UR4, c[0x0][0x358] ;  /* 0x00006b00ff0477ac */ /* 0x000e640008000a00 */
[----:B-1----:R-:W2:Y:S04]  /*0030*/  LDG.E.64 R4, desc[UR4][R2.64] ;  /* 0x0000000402047981 */ /* 0x002ea8000c1e1b00 */
[----:B--2---:R-:W2:Y:S04]  /*0040*/  LD.E.64 R6, desc[UR4][R4.64] ;  /* 0x0000000404067980 */ /* 0x004ea8000c101b00 */
[----:B--2---:R-:W2:Y:S01]  /*0050*/  LD.E R6, desc[UR4][R6.64] ;  /* 0x0000000406067980 */ /* 0x004ea2000c101900 */
[----:B------:R-:W-:Y:S01]  /*0060*/  BSSY.RECONVERGENT B6, `(.L_x_0) ;  /* 0x0000005000067945 */ /* 0x000fe20003800200 */
[----:B------:R-:W-:Y:S01]  /*0070*/  MOV R20, 0xb0 ;  /* 0x000000b000147802 */ /* 0x000fe20000000f00 */
[----:B------:R-:W-:Y:S01]  /*0080*/  IMAD.MOV.U32 R21, RZ, RZ, 0x0 ;  /* 0x00000000ff157424 */ /* 0x000fe200078e00ff */
[----:B0-2---:R1:W2:Y:S06]  /*0090*/  LDC.64 R8, c[0x2][R6] ;  /* 0x0080000006087b82 */ /* 0x0052ac0000000a00 */
[----:B-12---:R-:W-:Y:S05]  /*00a0*/  CALL.REL.NOINC R8 `(_Z12render_worldPP6Objecti) ;  /* 0xfffffffc08d47344 */ /* 0x006fea0003c3ffff */
[----:B------:R-:W-:Y:S05]  /*00b0*/  BSYNC.RECONVERGENT B6 ;  /* 0x0000000000067941 */ /* 0x000fea0003800200 */
.L_x_0:
[----:B------:R-:W-:Y:S05]  /*00c0*/  EXIT ;  /* 0x000000000000794d */ /* 0x000fea0003800000 */
        .type           $_Z12render_worldPP6Objecti$_ZNK10Lambertian7scatterEv,@function
        .size           $_Z12render_worldPP6Objecti$_ZNK10Lambertian7scatterEv,($_Z12render_worldPP6Objecti$_ZNK10ObjectList3hitEv - $_Z12render_worldPP6Objecti$_ZNK10Lambertian7scatterEv)
$_Z12render_worldPP6Objecti$_ZNK10Lambertian7scatterEv:
[----:B------:R-:W-:Y:S02]  /*00d0*/  VIADD R1, R1, 0xffffffe0 ;  /* 0xffffffe001017836 */ /* 0x000fe40000000000 */
[----:B------:R-:W-:-:S03]  /*00e0*/  IMAD.MOV.U32 R3, RZ, RZ, R5 ;  /* 0x000000ffff037224 */ /* 0x000fc600078e0005 */
[----:B------:R-:W-:Y:S04]  /*00f0*/  STL [R1+0x1c], R16 ;  /* 0x00001c1001007387 */ /* 0x000fe80000100800 */
[----:B------:R0:W-:Y:S02]  /*0100*/  STL [R1+0x18], R2 ;  /* 0x0000180201007387 */ /* 0x0001e40000100800 */
[----:B0-----:R-:W-:Y:S01]  /*0110*/  IMAD.MOV.U32 R2, RZ, RZ, R4 ;  /* 0x000000ffff027224 */ /* 0x001fe200078e0004 */
[----:B------:R-:W0:Y:S01]  /*0120*/  LDCU.64 UR4, c[0x0][0x358] ;  /* 0x00006b00ff0477ac */ /* 0x000e220008000a00 */
[----:B------:R-:W1:Y:S03]  /*0130*/  LDCU.64 UR6, c[0x4][0x58] ;  /* 0x01000b00ff0677ac */ /* 0x000e660008000a00 */
[----:B0-----:R-:W2:Y:S04]  /*0140*/  LD.E R8, desc[UR4][R2.64+0xc] ;  /* 0x00000c0402087980 */ /* 0x001ea8000c101900 */
[----:B------:R-:W3:Y:S04]  /*0150*/  LD.E R0, desc[UR4][R2.64+0x10] ;  /* 0x0000100402007980 */ /* 0x000ee8000c101900 */
[----:B------:R-:W4:Y:S01]  /*0160*/  LD.E R5, desc[UR4][R2.64+0x14] ;  /* 0x0000140402057980 */ /* 0x000f22000c101900 */
[----:B------:R-:W-:Y:S01]  /*0170*/  MOV R14, 0x0 ;  /* 0x00000000000e7802 */ /* 0x000fe20000000f00 */
[----:B------:R-:W0:Y:S01]  /*0180*/  LDCU UR4, c[0x0][0x2f8] ;  /* 0x00005f00ff0477ac */ /* 0x000e220008000800 */
[----:B-1----:R-:W-:Y:S01]  /*0190*/  IMAD.U32 R4, RZ, RZ, UR6 ;  /* 0x00000006ff047e24 */ /* 0x002fe2000f8e00ff */
[----:B------:R-:W1:Y:S03]  /*01a0*/  LDCU UR5, c[0x0][0x2fc] ;  /* 0x00005f80ff0577ac */ /* 0x000e660008000800 */
[----:B------:R-:W2:Y:S01]  /*01b0*/  LDC.64 R14, c[0x4][R14] ;  /* 0x010000000e0e7b82 */ /* 0x000ea20000000a00 */
[----:B0-----:R-:W-:-:S05]  /*01c0*/  IADD3 R6, P0, PT, R1, UR4, RZ ;  /* 0x0000000401067c10 */ /* 0x001fca000ff1e0ff */
[----:B-1----:R-:W-:Y:S01]  /*01d0*/  IMAD.X R7, RZ, RZ, UR5, P0 ;  /* 0x00000005ff077e24 */ /* 0x002fe200080e06ff */
[----:B--2---:R-:W0:Y:S08]  /*01e0*/  F2F.F64.F32 R8, R8 ;  /* 0x0000000800087310 */ /* 0x004e300000201800 */
[----:B---3--:R-:W1:Y:S01]  /*01f0*/  F2F.F64.F32 R10, R0 ;  /* 0x00000000000a7310 */ /* 0x008e620000201800 */
[----:B0-----:R0:W-:Y:S07]  /*0200*/  STL.64 [R1], R8 ;  /* 0x0000000801007387 */ /* 0x0011ee0000100a00 */
[----:B----4-:R2:W3:Y:S01]  /*0210*/  F2F.F64.F32 R12, R5 ;  /* 0x00000005000c7310 */ /* 0x0104e20000201800 */
[----:B-1----:R0:W-:Y:S01]  /*0220*/  STL.64 [R1+0x8], R10 ;  /* 0x0000080a01007387 */ /* 0x0021e20000100a00 */
[----:B--2---:R-:W-:-:S03]  /*0230*/  MOV R5, UR7 ;  /* 0x0000000700057c02 */ /* 0x004fc60008000f00 */
[----:B---3--:R0:W-:Y:S01]  /*0240*/  STL.64 [R1+0x10], R12 ;  /* 0x0000100c01007387 */ /* 0x0081e20000100a00 */
[----:B------:R-:W-:Y:S02]  /*0250*/  IMAD.MOV.U32 R2, RZ, RZ, R20 ;  /* 0x000000ffff027224 */ /* 0x000fe400078e0014 */
[----:B------:R-:W-:-:S07]  /*0260*/  IMAD.MOV.U32 R16, RZ, RZ, R21 ;  /* 0x000000ffff107224 */ /* 0x000fce00078e0015 */
[----:B------:R-:W-:-:S07]  /*0270*/  LEPC R20, `(.L_x_1) ;  /* 0x000000001014794e */ /* 0x000fce0000000000 */
[----:B0-----:R-:W-:Y:S05]  /*0280*/  CALL.ABS.NOINC R14 ;  /* 0x000000000e007343 */ /* 0x001fea0003c00000 */
.L_x_1:
[----:B------:R-:W-:Y:S01]  /*0290*/  IMAD.MOV.U32 R20, RZ, RZ, R2 ;  /* 0x000000ffff147224 */ /* 0x000fe200078e0002 */
[----:B------:R-:W-:Y:S01]  /*02a0*/  MOV R21, R16 ;  /* 0x0000001000157202 */ /* 0x000fe20000000f00 */
[----:B------:R-:W2:Y:S01]  /*02b0*/  LDL R2, [R1+0x18] ;  /* 0x0000180001027983 */ /* 0x000ea20000100800 */
[----:B------:R-:W-:-:S03]  /*02c0*/  IMAD.MOV.U32 R4, RZ, RZ, 0x1 ;  /* 0x00000001ff047424 */ /* 0x000fc600078e00ff */
[----:B------:R0:W2:Y:S02]  /*02d0*/  LDL R16, [R1+0x1c] ;  /* 0x00001c0001107983 */ /* 0x0000a40000100800 */
[----:B0-----:R-:W-:Y:S01]  /*02e0*/  VIADD R1, R1, 0x20 ;  /* 0x0000002001017836 */ /* 0x001fe20000000000 */
[----:B--2---:R-:W-:Y:S06]  /*02f0*/  RET.REL.NODEC R20 `(_Z12render_worldPP6Objecti) ;  /* 0xfffffffc14407950 */ /* 0x004fec0003c3ffff */
        .type           $_Z12render_worldPP6Objecti$_ZNK10ObjectList3hitEv,@function
        .size           $_Z12render_worldPP6Objecti$_ZNK10ObjectList3hitEv,($_Z12render_worldPP6Objecti$_ZNK4Mesh3hitEv - $_Z12render_worldPP6Objecti$_ZNK10ObjectList3hitEv)
$_Z12render_worldPP6Objecti$_ZNK10ObjectList3hitEv:
[----:B------:R-:W-:-:S05]  /*0300*/  VIADD R1, R1, 0xffffffd8 ;  /* 0xffffffd801017836 */ /* 0x000fca0000000000 */
[----:B------:R-:W-:Y:S04]  /*0310*/  STL [R1+0x20], R23 ;  /* 0x0000201701007387 */ /* 0x000fe80000100800 */
[----:B------:R-:W-:Y:S04]  /*0320*/  STL [R1+0x1c], R22 ;  /* 0x00001c1601007387 */ /* 0x000fe80000100800 */
[----:B------:R-:W-:Y:S04]  /*0330*/  STL [R1+0x18], R21 ;  /* 0x0000181501007387 */ /* 0x000fe80000100800 */
[----:B------:R-:W-:Y:S04]  /*0340*/  STL [R1+0x14], R20 ;  /* 0x0000141401007387 */ /* 0x000fe80000100800 */
[----:B------:R-:W-:Y:S04]  /*0350*/  STL [R1], R2 ;  /* 0x0000000201007387 */ /* 0x000fe80000100800 */
[----:B------:R0:W-:Y:S04]  /*0360*/  STL [R1+0x8], R17 ;  /* 0x0000081101007387 */ /* 0x0001e80000100800 */
[----:B------:R1:W-:Y:S04]  /*0370*/  STL [R1+0x4], R16 ;  /* 0x0000041001007387 */ /* 0x0003e80000100800 */
[----:B------:R2:W-:Y:S01]  /*0380*/  STL [R1+0x10], R19 ;  /* 0x0000101301007387 */ /* 0x0005e20000100800 */
[----:B0-----:R-:W0:Y:S05]  /*0390*/  BMOV.32.CLEAR R17, B7 ;  /* 0x0000000007117355 */ /* 0x001e2a0000100000 */
[----:B-1----:R-:W1:Y:S05]  /*03a0*/  BMOV.32.CLEAR R16, B6 ;  /* 0x0000000006107355 */ /* 0x002e6a0000100000 */
[----:B------:R3:W-:Y:S01]  /*03b0*/  STL [R1+0xc], R18 ;  /* 0x00000c1201007387 */ /* 0x0007e20000100800 */
[----:B--2---:R-:W-:Y:S01]  /*03c0*/  IMAD.MOV.U32 R19, RZ, RZ, R5 ;  /* 0x000000ffff137224 */ /* 0x004fe200078e0005 */
[----:B---3--:R-:W-:Y:S01]  /*03d0*/  MOV R18, R4 ;  /* 0x0000000400127202 */ /* 0x008fe20000000f00 */
[----:B------:R-:W2:Y:S02]  /*03e0*/  LDC.64 R22, c[0x0][0x358] ;  /* 0x0000d600ff167b82 */ /* 0x000ea40000000a00 */
[----:B--2---:R-:W-:-:S02]  /*03f0*/  R2UR UR4, R22 ;  /* 0x00000000160472ca */ /* 0x004fc400000e0000 */
[----:B------:R-:W-:-:S13]  /*0400*/  R2UR UR5, R23 ;  /* 0x00000000170572ca */ /* 0x000fda00000e0000 */
[----:B------:R-:W2:Y:S01]  /*0410*/  LD.E R0, desc[UR4][R18.64+0x20] ;  /* 0x0000200412007980 */ /* 0x000ea2000c101900 */
[----:B------:R-:W-:Y:S01]  /*0420*/  BSSY.RECONVERGENT B7, `(.L_x_2) ;  /* 0x0000017000077945 */ /* 0x000fe20003800200 */
[----:B--2---:R-:W-:-:S13]  /*0430*/  ISETP.GE.AND P0, PT, R0, 0x1, PT ;  /* 0x000000010000780c */ /* 0x004fda0003f06270 */
[----:B01----:R-:W-:Y:S05]  /*0440*/  @!P0 BRA `(.L_x_3) ;  /* 0x0000000000508947 */ /* 0x003fea0003800000 */
[----:B------:R-:W-:-:S07]  /*0450*/  IMAD.MOV.U32 R2, RZ, RZ, RZ ;  /* 0x000000ffff027224 */ /* 0x000fce00078e00ff */
.L_x_5:
[----:B------:R-:W-:Y:S02]  /*0460*/  R2UR UR4, R22 ;  /* 0x00000000160472ca */ /* 0x000fe400000e0000 */
[----:B------:R-:W-:-:S13]  /*0470*/  R2UR UR5, R23 ;  /* 0x00000000170572ca */ /* 0x000fda00000e0000 */
[----:B------:R-:W2:Y:S02]  /*0480*/  LD.E.64 R6, desc[UR4][R18.64+0x18] ;  /* 0x0000180412067980 */ /* 0x000ea4000c101b00 */
[----:B--2---:R-:W-:-:S05]  /*0490*/  IMAD.WIDE.U32 R6, R2, 0x8, R6 ;  /* 0x0000000802067825 */ /* 0x004fca00078e0006 */
[----:B------:R-:W2:Y:S04]  /*04a0*/  LD.E.64 R4, desc[UR4][R6.64] ;  /* 0x0000000406047980 */ /* 0x000ea8000c101b00 */
[----:B--2---:R-:W2:Y:S04]  /*04b0*/  LD.E.64 R8, desc[UR4][R4.64] ;  /* 0x0000000404087980 */ /* 0x004ea8000c101b00 */
[----:B--2---:R-:W2:Y:S01]  /*04c0*/  LD.E R8, desc[UR4][R8.64] ;  /* 0x0000000408087980 */ /* 0x004ea2000c101900 */
[----:B------:R-:W-:Y:S01]  /*04d0*/  BSSY.RECONVERGENT B6, `(.L_x_4) ;  /* 0x0000005000067945 */ /* 0x000fe20003800200 */
[----:B------:R-:W-:Y:S01]  /*04e0*/  MOV R20, 0x520 ;  /* 0x0000052000147802 */ /* 0x000fe20000000f00 */
[----:B------:R-:W-:Y:S01]  /*04f0*/  IMAD.MOV.U32 R21, RZ, RZ, 0x0 ;  /* 0x00000000ff157424 */ /* 0x000fe200078e00ff */
[----:B--2---:R0:W1:Y:S06]  /*0500*/  LDC.64 R10, c[0x2][R8] ;  /* 0x00800000080a7b82 */ /* 0x00406c0000000a00 */
[----:B01----:R-:W-:Y:S05]  /*0510*/  CALL.REL.NOINC R10 `(_Z12render_worldPP6Objecti) ;  /* 0xfffffff80ab87344 */ /* 0x003fea0003c3ffff */
[----:B------:R-:W-:Y:S05]  /*0520*/  BSYNC.RECONVERGENT B6 ;  /* 0x0000000000067941 */ /* 0x000fea0003800200 */
.L_x_4:
[----:B------:R-:W-:Y:S02]  /*0530*/  R2UR UR4, R22 ;  /* 0x00000000160472ca */ /* 0x000fe400000e0000 */
[----:B------:R-:W-:-:S13]  /*0540*/  R2UR UR5, R23 ;  /* 0x00000000170572ca */ /* 0x000fda00000e0000 */
[----:B------:R-:W2:Y:S01]  /*0550*/  LD.E R3, desc[UR4][R18.64+0x20] ;  /* 0x0000200412037980 */ /* 0x000ea2000c101900 */
[----:B------:R-:W-:-:S05]  /*0560*/  VIADD R2, R2, 0x1 ;  /* 0x0000000102027836 */ /* 0x000fca0000000000 */
[----:B--2---:R-:W-:-:S13]  /*0570*/  ISETP.GE.AND P0, PT, R2, R3, PT ;  /* 0x000000030200720c */ /* 0x004fda0003f06270 */
[----:B------:R-:W-:Y:S05]  /*0580*/  @!P0 BRA `(.L_x_5) ;  /* 0xfffffffc00b48947 */ /* 0x000fea000383ffff */
.L_x_3:
[----:B------:R-:W-:Y:S05]  /*0590*/  BSYNC.RECONVERGENT B7 ;  /* 0x0000000000077941 */ /* 0x000fea0003800200 */
.L_x_2:
[----:B------:R-:W2:Y:S01]  /*05a0*/  LDL R20, [R1+0x14] ;  /* 0x0000140001147983 */ /* 0x000ea20000100800 */
[----:B------:R0:W-:Y:S05]  /*05b0*/  BMOV.32 B6, R16 ;  /* 0x0000001006007356 */ /* 0x0001ea0000000000 */
[----:B------:R-:W2:Y:S01]  /*05c0*/  LDL R21, [R1+0x18] ;  /* 0x0000180001157983 */ /* 0x000ea20000100800 */
[----:B------:R1:W-:Y:S05]  /*05d0*/  BMOV.32 B7, R17 ;  /* 0x0000001107007356 */ /* 0x0003ea0000000000 */
[----:B------:R-:W2:Y:S01]  /*05e0*/  LDL R2, [R1] ;  /* 0x0000000001027983 */ /* 0x000ea20000100800 */
[----:B------:R-:W-:-:S03]  /*05f0*/  IMAD.MOV.U32 R4, RZ, RZ, 0x1 ;  /* 0x00000001ff047424 */ /* 0x000fc600078e00ff */
[----:B0-----:R-:W2:Y:S04]  /*0600*/  LDL R16, [R1+0x4] ;  /* 0x0000040001107983 */ /* 0x001ea80000100800 */
[----:B-1----:R-:W2:Y:S04]  /*0610*/  LDL R17, [R1+0x8] ;  /* 0x0000080001117983 */ /* 0x002ea80000100800 */
[----:B------:R-:W2:Y:S04]  /*0620*/  LDL R18, [R1+0xc] ;  /* 0x00000c0001127983 */ /* 0x000ea80000100800 */
[----:B------:R-:W2:Y:S04]  /*0630*/  LDL R19, [R1+0x10] ;  /* 0x0000100001137983 */ /* 0x000ea80000100800 */
[----:B------:R-:W2:Y:S04]  /*0640*/  LDL R22, [R1+0x1c] ;  /* 0x00001c0001167983 */ /* 0x000ea80000100800 */
[----:B------:R0:W2:Y:S02]  /*0650*/  LDL R23, [R1+0x20] ;  /* 0x0000200001177983 */ /* 0x0000a40000100800 */
[----:B0-----:R-:W-:Y:S01]  /*0660*/  IADD3 R1, PT, PT, R1, 0x28, RZ ;  /* 0x0000002801017810 */ /* 0x001fe20007ffe0ff */
[----:B--2---:R-:W-:Y:S06]  /*0670*/  RET.REL.NODEC R20 `(_Z12render_worldPP6Objecti) ;  /* 0xfffffff814607950 */ /* 0x004fec0003c3ffff */
        .type           $_Z12render_worldPP6Objecti$_ZNK4Mesh3hitEv,@function
        .size           $_Z12render_worldPP6Objecti$_ZNK4Mesh3hitEv,($_Z12render_worldPP6Objecti$_ZNK5Metal7scatterEv - $_Z12render_worldPP6Objecti$_ZNK4Mesh3hitEv)
$_Z12render_worldPP6Objecti$_ZNK4Mesh3hitEv:
[----:B------:R-:W-:-:S05]  /*0680*/  VIADD R1, R1, 0xffffffd8 ;  /* 0xffffffd801017836 */ /* 0x000fca0000000000 */
[----:B------:R-:W-:Y:S04]  /*0690*/  STL [R1+0x20], R21 ;  /* 0x0000201501007387 */ /* 0x000fe80000100800 */
[----:B------:R-:W-:Y:S04]  /*06a0*/  STL [R1+0x1c], R20 ;  /* 0x00001c1401007387 */ /* 0x000fe80000100800 */
[----:B------:R-:W-:Y:S04]  /*06b0*/  STL [R1+0x18], R19 ;  /* 0x0000181301007387 */ /* 0x000fe80000100800 */
[----:B------:R-:W-:Y:S04]  /*06c0*/  STL [R1+0x14], R18 ;  /* 0x0000141201007387 */ /* 0x000fe80000100800 */
[----:B------:R0:W-:Y:S04]  /*06d0*/  STL [R1+0x8], R2 ;  /* 0x0000080201007387 */ /* 0x0001e80000100800 */
[----:B------:R1:W-:Y:S04]  /*06e0*/  STL [R1+0x10], R17 ;  /* 0x0000101101007387 */ /* 0x0003e80000100800 */
[----:B------:R2:W-:Y:S01]  /*06f0*/  STL [R1+0xc], R16 ;  /* 0x00000c1001007387 */ /* 0x0005e20000100800 */
[----:B0-----:R-:W0:Y:S05]  /*0700*/  BMOV.32.CLEAR R2, B6 ;  /* 0x0000000006027355 */ /* 0x001e2a0000100000 */
[----:B-1----:R-:W-:-:S02]  /*0710*/  IMAD.MOV.U32 R17, RZ, RZ, R5 ;  /* 0x000000ffff117224 */ /* 0x002fc400078e0005 */
[----:B--2---:R-:W-:Y:S01]  /*0720*/  IMAD.MOV.U32 R16, RZ, RZ, R4 ;  /* 0x000000ffff107224 */ /* 0x004fe200078e0004 */
[----:B------:R-:W1:Y:S01]  /*0730*/  LDC.64 R18, c[0x0][0x358] ;  /* 0x0000d600ff127b82 */ /* 0x000e620000000a00 */
[----:B------:R-:W2:Y:S01]  /*0740*/  LDCU.64 UR6, c[0x4][0x68] ;  /* 0x01000d00ff0677ac */ /* 0x000ea20008000a00 */
[----:B-1----:R-:W-:Y:S02]  /*0750*/  R2UR UR4, R18 ;  /* 0x00000000120472ca */ /* 0x002fe400000e0000 */
[----:B------:R-:W-:-:S13]  /*0760*/  R2UR UR5, R19 ;  /* 0x00000000130572ca */ /* 0x000fda00000e0000 */
[----:B------:R-:W3:Y:S01]  /*0770*/  LD.E R0, desc[UR4][R16.64+0x1c] ;  /* 0x00001c0410007980 */ /* 0x000ee2000c101900 */
[----:B------:R-:W-:Y:S01]  /*0780*/  MOV R3, 0x0 ;  /* 0x0000000000037802 */ /* 0x000fe20000000f00 */
[----:B------:R-:W1:Y:S01]  /*0790*/  LDCU UR4, c[0x0][0x2f8] ;  /* 0x00005f00ff0477ac */ /* 0x000e620008000800 */
[----:B--2---:R-:W-:Y:S01]  /*07a0*/  IMAD.U32 R4, RZ, RZ, UR6 ;  /* 0x00000006ff047e24 */ /* 0x004fe2000f8e00ff */
[----:B------:R-:W-:Y:S01]  /*07b0*/  MOV R5, UR7 ;  /* 0x0000000700057c02 */ /* 0x000fe20008000f00 */
[----:B------:R2:W4:Y:S01]  /*07c0*/  LDC.64 R8, c[0x4][R3] ;  /* 0x0100000003087b82 */ /* 0x0005220000000a00 */
[----:B------:R-:W5:Y:S01]  /*07d0*/  LDCU UR5, c[0x0][0x2fc] ;  /* 0x00005f80ff0577ac */ /* 0x000f620008000800 */
[----:B-1----:R-:W-:-:S05]  /*07e0*/  IADD3 R6, P0, PT, R1, UR4, RZ ;  /* 0x0000000401067c10 */ /* 0x002fca000ff1e0ff */
[----:B-----5:R-:W-:Y:S01]  /*07f0*/  IMAD.X R7, RZ, RZ, UR5, P0 ;  /* 0x00000005ff077e24 */ /* 0x020fe200080e06ff */
[----:B0--34-:R2:W-:Y:S07]  /*0800*/  STL [R1], R0 ;  /* 0x0000000001007387 */ /* 0x0195ee0000100800 */
[----:B------:R-:W-:-:S07]  /*0810*/  LEPC R20, `(.L_x_6) ;  /* 0x000000001014794e */ /* 0x000fce0000000000 */
[----:B--2---:R-:W-:Y:S05]  /*0820*/  CALL.ABS.NOINC R8 ;  /* 0x0000000008007343 */ /* 0x004fea0003c00000 */
.L_x_6:
[----:B------:R-:W-:Y:S02]  /*0830*/  R2UR UR4, R18 ;  /* 0x00000000120472ca */ /* 0x000fe400000e0000 */
[----:B------:R-:W-:-:S13]  /*0840*/  R2UR UR5, R19 ;  /* 0x00000000130572ca */ /* 0x000fda00000e0000 */
        /* <DEDUP_REMOVED lines=9> */
.L_x_7:
[----:B------:R-:W2:Y:S01]  /*08e0*/  LDL R20, [R1+0x1c] ;  /* 0x00001c0001147983 */ /* 0x000ea20000100800 */
[----:B------:R0:W-:Y:S05]  /*08f0*/  BMOV.32 B6, R2 ;  /* 0x0000000206007356 */ /* 0x0001ea0000000000 */
[----:B------:R-:W2:Y:S01]  /*0900*/  LDL R21, [R1+0x20] ;  /* 0x0000200001157983 */ /* 0x000ea20000100800 */
[----:B------:R-:W-:-:S03]  /*0910*/  IMAD.MOV.U32 R4, RZ, RZ, 0x1 ;  /* 0x00000001ff047424 */ /* 0x000fc600078e00ff */
[----:B0-----:R-:W2:Y:S04]  /*0920*/  LDL R2, [R1+0x8] ;  /* 0x0000080001027983 */ /* 0x001ea80000100800 */
[----:B------:R-:W2:Y:S04]  /*0930*/  LDL R16, [R1+0xc] ;  /* 0x00000c0001107983 */ /* 0x000ea80000100800 */
[----:B------:R-:W2:Y:S04]  /*0940*/  LDL R17, [R1+0x10] ;  /* 0x0000100001117983 */ /* 0x000ea80000100800 */
[----:B------:R-:W2:Y:S04]  /*0950*/  LDL R18, [R1+0x14] ;  /* 0x0000140001127983 */ /* 0x000ea80000100800 */
[----:B------:R0:W2:Y:S02]  /*0960*/  LDL R19, [R1+0x18] ;  /* 0x0000180001137983 */ /* 0x0000a40000100800 */
[----:B0-----:R-:W-:Y:S01]  /*0970*/  VIADD R1, R1, 0x28 ;  /* 0x0000002801017836 */ /* 0x001fe20000000000 */
[----:B--2---:R-:W-:Y:S06]  /*0980*/  RET.REL.NODEC R20 `(_Z12render_worldPP6Objecti) ;  /* 0xfffffff4149c7950 */ /* 0x004fec0003c3ffff */
        .type           $_Z12render_worldPP6Objecti$_ZNK5Metal7scatterEv,@function
        .size           $_Z12render_worldPP6Objecti$_ZNK5Metal7scatterEv,($_Z12render_worldPP6Objecti$_ZNK6Sphere3hitEv - $_Z12render_worldPP6Objecti$_ZNK5Metal7scatterEv)
$_Z12render_worldPP6Objecti$_ZNK5Metal7scatterEv:
[----:B------:R-:W-:Y:S01]  /*0990*/  MOV R3, R1 ;  /* 0x0000000100037202 */ /* 0x000fe20000000f00 */
[----:B------:R-:W-:-:S05]  /*09a0*/  VIADD R1, R1, 0xffffffc0 ;  /* 0xffffffc001017836 */ /* 0x000fca0000000000 */
[----:B------:R-:W-:-:S05]  /*09b0*/  LOP3.LUT R1, R1, 0xfffffff0, RZ, 0xc0, !PT ;  /* 0xfffffff001017812 */ /* 0x000fca00078ec0ff */
[----:B------:R-:W-:Y:S04]  /*09c0*/  STL [R1+0x30], R19 ;  /* 0x0000301301007387 */ /* 0x000fe80000100800 */
[----:B------:R-:W-:Y:S04]  /*09d0*/  STL [R1+0x2c], R18 ;  /* 0x00002c1201007387 */ /* 0x000fe80000100800 */
[----:B------:R-:W-:Y:S04]  /*09e0*/  STL [R1+0x28], R17 ;  /* 0x0000281101007387 */ /* 0x000fe80000100800 */
[----:B------:R-:W-:Y:S04]  /*09f0*/  STL [R1+0x24], R16 ;  /* 0x0000241001007387 */ /* 0x000fe80000100800 */
[----:B------:R0:W-:Y:S02]  /*0a00*/  STL [R1+0x20], R2 ;  /* 0x0000200201007387 */ /* 0x0001e40000100800 */
[----:B0-----:R-:W-:Y:S01]  /*0a10*/  IMAD.MOV.U32 R2, RZ, RZ, R3 ;  /* 0x000000ffff027224 */ /* 0x001fe200078e0003 */
[----:B------:R-:W0:Y:S01]  /*0a20*/  LDCU.64 UR4, c[0x0][0x358] ;  /* 0x00006b00ff0477ac */ /* 0x000e220008000a00 */
[----:B------:R-:W1:Y:S01]  /*0a30*/  LDCU.64 UR6, c[0x4][0x60] ;  /* 0x01000c00ff0677ac */ /* 0x000e620008000a00 */
[----:B0-----:R-:W2:Y:S04]  /*0a40*/  LD.E R8, desc[UR4][R4.64+0xc] ;  /* 0x00000c0404087980 */ /* 0x001ea8000c101900 */
[----:B------:R-:W3:Y:S04]  /*0a50*/  LD.E.64 R12, desc[UR4][R4.64+0x10] ;  /* 0x00001004040c7980 */ /* 0x000ee8000c101b00 */
[----:B------:R1:W4:Y:S01]  /*0a60*/  LD.E R18, desc[UR4][R4.64+0x18] ;  /* 0x0000180404127980 */ /* 0x000322000c101900 */
[----:B------:R-:W-:Y:S01]  /*0a70*/  MOV R0, 0x0 ;  /* 0x0000000000007802 */ /* 0x000fe20000000f00 */
[----:B------:R-:W0:Y:S03]  /*0a80*/  LDCU UR4, c[0x0][0x2f8] ;  /* 0x00005f00ff0477ac */ /* 0x000e260008000800 */
[----:B------:R0:W2:Y:S01]  /*0a90*/  LDC.64 R14, c[0x4][R0] ;  /* 0x01000000000e7b82 */ /* 0x0000a20000000a00 */
[----:B------:R-:W5:Y:S01]  /*0aa0*/  LDCU UR5, c[0x0][0x2fc] ;  /* 0x00005f80ff0577ac */ /* 0x000f620008000800 */
[----:B-1----:R-:W-:-:S02]  /*0ab0*/  IMAD.U32 R4, RZ, RZ, UR6 ;  /* 0x00000006ff047e24 */ /* 0x002fc4000f8e00ff */
[----:B------:R-:W-:Y:S01]  /*0ac0*/  IMAD.U32 R5, RZ, RZ, UR7 ;  /* 0x00000007ff057e24 */ /* 0x000fe2000f8e00ff */
[----:B0-----:R-:W-:-:S04]  /*0ad0*/  IADD3 R6, P0, PT, R1, UR4, RZ ;  /* 0x0000000401067c10 */ /* 0x001fc8000ff1e0ff */
[----:B-----5:R-:W-:Y:S01]  /*0ae0*/  IADD3.X R7, PT, PT, RZ, UR5, RZ, P0, !PT ;  /* 0x00000005ff077c10 */ /* 0x020fe200087fe4ff */
[----:B--2---:R-:W-:Y:S08]  /*0af0*/  F2F.F64.F32 R8, R8 ;  /* 0x0000000800087310 */ /* 0x004ff00000201800 */
[----:B---3--:R-:W0:Y:S08]  /*0b00*/  F2F.F64.F32 R10, R12 ;  /* 0x0000000c000a7310 */ /* 0x008e300000201800 */
[----:B------:R-:W-:Y:S01]  /*0b10*/  F2F.F64.F32 R16, R13 ;  /* 0x0000000d00107310 */ /* 0x000fe20000201800 */
[----:B0-----:R-:W-:Y:S07]  /*0b20*/  STL.128 [R1], R8 ;  /* 0x0000000801007387 */ /* 0x001fee0000100c00 */
[----:B----4-:R-:W0:Y:S02]  /*0b30*/  F2F.F64.F32 R18, R18 ;  /* 0x0000001200127310 */ /* 0x010e240000201800 */
[----:B0-----:R0:W-:Y:S02]  /*0b40*/  STL.128 [R1+0x10], R16 ;  /* 0x0000101001007387 */ /* 0x0011e40000100c00 */
[----:B0-----:R-:W-:-:S02]  /*0b50*/  IMAD.MOV.U32 R16, RZ, RZ, R20 ;  /* 0x000000ffff107224 */ /* 0x001fc400078e0014 */
[----:B------:R-:W-:-:S07]  /*0b60*/  IMAD.MOV.U32 R17, RZ, RZ, R21 ;  /* 0x000000ffff117224 */ /* 0x000fce00078e0015 */
[----:B------:R-:W-:-:S07]  /*0b70*/  LEPC R20, `(.L_x_8) ;  /* 0x000000001014794e */ /* 0x000fce0000000000 */
[----:B------:R-:W-:Y:S05]  /*0b80*/  CALL.ABS.NOINC R14 ;  /* 0x000000000e007343 */ /* 0x000fea0003c00000 */
.L_x_8:
[----:B------:R-:W-:Y:S01]  /*0b90*/  IMAD.MOV.U32 R20, RZ, RZ, R16 ;  /* 0x000000ffff147224 */ /* 0x000fe200078e0010 */
[----:B------:R-:W-:Y:S01]  /*0ba0*/  MOV R3, R2 ;  /* 0x0000000200037202 */ /* 0x000fe20000000f00 */
[----:B------:R-:W-:Y:S01]  /*0bb0*/  IMAD.MOV.U32 R21, RZ, RZ, R17 ;  /* 0x000000ffff157224 */ /* 0x000fe200078e0011 */
[----:B------:R-:W2:Y:S01]  /*0bc0*/  LDL R2, [R1+0x20] ;  /* 0x0000200001027983 */ /* 0x000ea20000100800 */
[----:B------:R-:W-:-:S03]  /*0bd0*/  IMAD.MOV.U32 R4, RZ, RZ, 0x1 ;  /* 0x00000001ff047424 */ /* 0x000fc600078e00ff */
[----:B------:R-:W2:Y:S04]  /*0be0*/  LDL R16, [R1+0x24] ;  /* 0x0000240001107983 */ /* 0x000ea80000100800 */
[----:B------:R-:W2:Y:S04]  /*0bf0*/  LDL R17, [R1+0x28] ;  /* 0x0000280001117983 */ /* 0x000ea80000100800 */
[----:B------:R-:W2:Y:S04]  /*0c00*/  LDL R18, [R1+0x2c] ;  /* 0x00002c0001127983 */ /* 0x000ea80000100800 */
[----:B------:R0:W2:Y:S02]  /*0c10*/  LDL R19, [R1+0x30] ;  /* 0x0000300001137983 */ /* 0x0000a40000100800 */
[----:B0-----:R-:W-:Y:S01]  /*0c20*/  IMAD.MOV.U32 R1, RZ, RZ, R3 ;  /* 0x000000ffff017224 */ /* 0x001fe200078e0003 */
[----:B--2---:R-:W-:Y:S06]  /*0c30*/  RET.REL.NODEC R20 `(_Z12render_worldPP6Objecti) ;  /* 0xfffffff014f07950 */ /* 0x004fec0003c3ffff */
        .type           $_Z12render_worldPP6Objecti$_ZNK6Sphere3hitEv,@function
        .size           $_Z12render_worldPP6Objecti$_ZNK6Sphere3hitEv,(.L_x_72 - $_Z12render_worldPP6Objecti$_ZNK6Sphere3hitEv)
$_Z12render_worldPP6Objecti$_ZNK6Sphere3hitEv:
[----:B------:R-:W-:Y:S01]  /*0c40*/  IMAD.MOV.U32 R3, RZ, RZ, R1 ;  /* 0x000000ffff037224 */ /* 0x000fe200078e0001 */
[----:B------:R-:W-:-:S04]  /*0c50*/  IADD3 R1, PT, PT, R1, -0x30, RZ ;  /* 0xffffffd001017810 */ /* 0x000fc80007ffe0ff */
[----:B------:R-:W-:-:S05]  /*0c60*/  LOP3.LUT R1, R1, 0xfffffff0, RZ, 0xc0, !PT ;  /* 0xfffffff001017812 */ /* 0x000fca00078ec0ff */
        /* <DEDUP_REMOVED lines=8> */
[----:B------:R3:W-:Y:S01]  /*0cf0*/  STL [R1+0x10], R2 ;  /* 0x0000100201007387 */ /* 0x0007e20000100800 */
[----:B-1----:R-:W-:-:S02]  /*0d00*/  IMAD.MOV.U32 R19, RZ, RZ, R5 ;  /* 0x000000ffff137224 */ /* 0x002fc400078e0005 */
[----:B--2---:R-:W-:Y:S02]  /*0d10*/  IMAD.MOV.U32 R18, RZ, RZ, R4 ;  /* 0x000000ffff127224 */ /* 0x004fe400078e0004 */
[----:B---3--:R-:W-:Y:S01]  /*0d20*/  IMAD.MOV.U32 R2, RZ, RZ, R3 ;  /* 0x000000ffff027224 */ /* 0x008fe200078e0003 */
[----:B------:R-:W1:Y:S02]  /*0d30*/  LDC.64 R22, c[0x0][0x358] ;  /* 0x0000d600ff167b82 */ /* 0x000e640000000a00 */
[C---:B-1----:R-:W-:Y:S02]  /*0d40*/  R2UR UR4, R22.reuse ;  /* 0x00000000160472ca */ /* 0x042fe400000e0000 */
[C---:B------:R-:W-:Y:S02]  /*0d50*/  R2UR UR5, R23.reuse ;  /* 0x00000000170572ca */ /* 0x040fe400000e0000 */
[----:B------:R-:W-:Y:S02]  /*0d60*/  R2UR UR6, R22 ;  /* 0x00000000160672ca */ /* 0x000fe400000e0000 */
[----:B------:R-:W-:-:S09]  /*0d70*/  R2UR UR7, R23 ;  /* 0x00000000170772ca */ /* 0x000fd200000e0000 */
[----:B------:R-:W2:Y:S04]  /*0d80*/  LD.E R0, desc[UR4][R18.64+0x1c] ;  /* 0x00001c0412007980 */ /* 0x000ea8000c101900 */
[----:B------:R-:W3:Y:S01]  /*0d90*/  LD.E R10, desc[UR6][R18.64+0x20] ;  /* 0x00002006120a7980 */ /* 0x000ee2000c101900 */
[----:B------:R-:W-:Y:S01]  /*0da0*/  MOV R3, 0x0 ;  /* 0x0000000000037802 */ /* 0x000fe20000000f00 */
[----:B------:R-:W1:Y:S03]  /*0db0*/  LDCU UR4, c[0x0][0x2f8] ;  /* 0x00005f00ff0477ac */ /* 0x000e660008000800 */
[----:B------:R4:W0:Y:S01]  /*0dc0*/  LDC.64 R12, c[0x4][R3] ;  /* 0x01000000030c7b82 */ /* 0x0008220000000a00 */
[----:B------:R-:W5:Y:S01]  /*0dd0*/  LDCU.64 UR6, c[0x4][0x70] ;  /* 0x01000e00ff0677ac */ /* 0x000f620008000a00 */
[----:B------:R-:W4:Y:S01]  /*0de0*/  LDCU UR5, c[0x0][0x2fc] ;  /* 0x00005f80ff0577ac */ /* 0x000f220008000800 */
[----:B-1----:R-:W-:-:S02]  /*0df0*/  IADD3 R6, P0, PT, R1, UR4, RZ ;  /* 0x0000000401067c10 */ /* 0x002fc4000ff1e0ff */
[----:B-----5:R-:W-:Y:S01]  /*0e00*/  MOV R4, UR6 ;  /* 0x0000000600047c02 */ /* 0x020fe20008000f00 */
[----:B------:R-:W-:Y:S02]  /*0e10*/  IMAD.U32 R5, RZ, RZ, UR7 ;  /* 0x00000007ff057e24 */ /* 0x000fe4000f8e00ff */
[----:B----4-:R-:W-:Y:S01]  /*0e20*/  IMAD.X R7, RZ, RZ, UR5, P0 ;  /* 0x00000005ff077e24 */ /* 0x010fe200080e06ff */
[----:B--2---:R-:W-:Y:S08]  /*0e30*/  F2F.F64.F32 R8, R0 ;  /* 0x0000000000087310 */ /* 0x004ff00000201800 */
[----:B---3--:R-:W1:Y:S02]  /*0e40*/  F2F.F64.F32 R10, R10 ;  /* 0x0000000a000a7310 */ /* 0x008e640000201800 */
[----:B01----:R1:W-:Y:S02]  /*0e50*/  STL.128 [R1], R8 ;  /* 0x0000000801007387 */ /* 0x0033e40000100c00 */
[----:B------:R-:W-:-:S07]  /*0e60*/  LEPC R20, `(.L_x_9) ;  /* 0x000000001014794e */ /* 0x000fce0000000000 */
[----:B-1----:R-:W-:Y:S05]  /*0e70*/  CALL.ABS.NOINC R12 ;  /* 0x000000000c007343 */ /* 0x002fea0003c00000 */
.L_x_9:
        /* <DEDUP_REMOVED lines=11> */
.L_x_10:
[----:B------:R-:W2:Y:S01]  /*0f30*/  LDL R20, [R1+0x20] ;  /* 0x0000200001147983 */ /* 0x000ea20000100800 */
[----:B------:R-:W-:Y:S01]  /*0f40*/  MOV R3, R2 ;  /* 0x0000000200037202 */ /* 0x000fe20000000f00 */
[----:B------:R0:W-:Y:S05]  /*0f50*/  BMOV.32 B6, R16 ;  /* 0x0000001006007356 */ /* 0x0001ea0000000000 */
[----:B------:R-:W2:Y:S01]  /*0f60*/  LDL R21, [R1+0x24] ;  /* 0x0000240001157983 */ /* 0x000ea20000100800 */
[----:B------:R-:W-:-:S03]  /*0f70*/  IMAD.MOV.U32 R4, RZ, RZ, 0x1 ;  /* 0x00000001ff047424 */ /* 0x000fc600078e00ff */
[----:B------:R-:W2:Y:S04]  /*0f80*/  LDL R2, [R1+0x10] ;  /* 0x0000100001027983 */ /* 0x000ea80000100800 */
[----:B0-----:R-:W2:Y:S04]  /*0f90*/  LDL R16, [R1+0x14] ;  /* 0x0000140001107983 */ /* 0x001ea80000100800 */
[----:B------:R-:W2:Y:S04]  /*0fa0*/  LDL R18, [R1+0x18] ;  /* 0x0000180001127983 */ /* 0x000ea80000100800 */
[----:B------:R-:W2:Y:S04]  /*0fb0*/  LDL R19, [R1+0x1c] ;  /* 0x00001c0001137983 */ /* 0x000ea80000100800 */
[----:B------:R-:W2:Y:S04]  /*0fc0*/  LDL R22, [R1+0x28] ;  /* 0x0000280001167983 */ /* 0x000ea80000100800 */
[----:B------:R0:W2:Y:S02]  /*0fd0*/  LDL R23, [R1+0x2c] ;  /* 0x00002c0001177983 */ /* 0x0000a40000100800 */
[----:B0-----:R-:W-:Y:S01]  /*0fe0*/  IMAD.MOV.U32 R1, RZ, RZ, R3 ;  /* 0x000000ffff017224 */ /* 0x001fe200078e0003 */
[----:B--2---:R-:W-:Y:S06]  /*0ff0*/  RET.REL.NODEC R20 `(_Z12render_worldPP6Objecti) ;  /* 0xfffffff014007950 */ /* 0x004fec0003c3ffff */
.L_x_11:
[----:B------:R-:W-:-:S00]  /*1000*/  BRA `(.L_x_11) ;  /* 0xfffffffc00fc7947 */ /* 0x000fc0000383ffff */
[----:B------:R-:W-:-:S00]  /*1010*/  NOP ;  /* 0x0000000000007918 */ /* 0x000fc00000000000 */
        /* <DEDUP_REMOVED lines=14> */
.L_x_72:


//--------------------- .text._Z12create_worldP13GenericObjectP15GenericMaterialiPP6ObjectS5_ --------------------------
	.section	.text._Z12create_worldP13GenericObjectP15GenericMaterialiPP6ObjectS5_,"ax",@progbits
	.align	128
        .global         _Z12create_worldP13GenericObjectP15GenericMaterialiPP6ObjectS5_
        .type           _Z12create_worldP13GenericObjectP15GenericMaterialiPP6ObjectS5_,@function
        .size           _Z12create_worldP13GenericObjectP15GenericMaterialiPP6ObjectS5_,(.L_x_77 - _Z12create_worldP13GenericObjectP15GenericMaterialiPP6ObjectS5_)
        .other          _Z12create_worldP13GenericObjectP15GenericMaterialiPP6ObjectS5_,@"STO_CUDA_ENTRY STV_DEFAULT"
_Z12create_worldP13GenericObjectP15GenericMaterialiPP6ObjectS5_:
.text._Z12create_worldP13GenericObjectP15GenericMaterialiPP6ObjectS5_:
[----:B------:R-:W0:Y:S08]  /*0000*/  LDC R1, c[0x0][0x37c] ;  /* 0x0000df00ff017b82 */ /* 0x000e300000000800 */
[----:B------:R-:W1:Y:S01]  /*0010*/  LDC R10, c[0x0][0x390] ;  /* 0x0000e400ff0a7b82 */ /* 0x000e620000000800 */
[----:B------:R-:W2:Y:S01]  /*0020*/  LDCU UR4, c[0x0][0x2f8] ;  /* 0x00005f00ff0477ac */ /* 0x000ea20008000800 */
[----:B0-----:R-:W-:Y:S01]  /*0030*/  VIADD R1, R1, 0xfffffff0 ;  /* 0xfffffff001017836 */ /* 0x001fe20000000000 */
[----:B------:R-:W-:Y:S01]  /*0040*/  MOV R0, 0x0 ;  /* 0x0000000000007802 */ /* 0x000fe20000000f00 */
[----:B------:R-:W0:Y:S04]  /*0050*/  LDCU UR5, c[0x0][0x2fc] ;  /* 0x00005f80ff0577ac */ /* 0x000e280008000800 */
[----:B------:R3:W4:Y:S01]  /*0060*/  LDC.64 R8, c[0x4][R0] ;  /* 0x0100000000087b82 */ /* 0x0007220000000a00 */
[----:B------:R-:W5:Y:S01]  /*0070*/  LDCU.64 UR6, c[0x4][0x30] ;  /* 0x01000600ff0677ac */ /* 0x000f620008000a00 */
[----:B------:R-:W3:Y:S01]  /*0080*/  LDCU.64 UR36, c[0x4][0x8] ;  /* 0x01000100ff2477ac */ /* 0x000ee20008000a00 */
[----:B------:R-:W3:Y:S01]  /*0090*/  LDCU.64 UR38, c[0x4][0x10] ;  /* 0x01000200ff2677ac */ /* 0x000ee20008000a00 */
[----:B--2---:R-:W-:Y:S01]  /*00a0*/  IADD3 R2, P0, PT, R1, UR4, RZ ;  /* 0x0000000401027c10 */ /* 0x004fe2000ff1e0ff */
[----:B------:R-:W2:Y:S01]  /*00b0*/  LDCU.64 UR40, c[0x4][0x20] ;  /* 0x01000400ff2877ac */ /* 0x000ea20008000a00 */
[----:B-1----:R1:W-:Y:S03]  /*00c0*/  STL [R1], R10 ;  /* 0x0000000a01007387 */ /* 0x0023e60000100800 */
[----:B0-----:R-:W-:Y:S01]  /*00d0*/  IMAD.X R22, RZ, RZ, UR5, P0 ;  /* 0x00000005ff167e24 */ /* 0x001fe200080e06ff */
[----:B------:R-:W0:Y:S01]  /*00e0*/  LDCU.64 UR42, c[0x4][0x18] ;  /* 0x01000300ff2a77ac */ /* 0x000e220008000a00 */
[----:B-----5:R-:W-:-:S02]  /*00f0*/  IMAD.U32 R4, RZ, RZ, UR6 ;  /* 0x00000006ff047e24 */ /* 0x020fc4000f8e00ff */
[----:B------:R-:W-:Y:S02]  /*0100*/  IMAD.U32 R5, RZ, RZ, UR7 ;  /* 0x00000007ff057e24 */ /* 0x000fe4000f8e00ff */
[----:B------:R-:W-:Y:S02]  /*0110*/  IMAD.MOV.U32 R6, RZ, RZ, R2 ;  /* 0x000000ffff067224 */ /* 0x000fe400078e0002 */
[----:B-123--:R-:W-:-:S07]  /*0120*/  IMAD.MOV.U32 R7, RZ, RZ, R22 ;  /* 0x000000ffff077224 */ /* 0x00efce00078e0016 */
[----:B------:R-:W-:-:S07]  /*0130*/  LEPC R20, `(.L_x_12) ;  /* 0x000000001014794e */ /* 0x000fce0000000000 */
[----:B0---4-:R-:W-:Y:S05]  /*0140*/  CALL.ABS.NOINC R8 ;  /* 0x0000000008007343 */ /* 0x011fea0003c00000 */
.L_x_12:
[----:B------:R-:W0:Y:S01]  /*0150*/  LDCU UR4, c[0x0][0x390] ;  /* 0x00007200ff0477ac */ /* 0x000e220008000800 */
[----:B------:R-:W1:Y:S01]  /*0160*/  LDC.64 R24, c[0x0][0x358] ;  /* 0x0000d600ff187b82 */ /* 0x000e620000000a00 */
[----:B0-----:R-:W-:-:S09]  /*0170*/  UISETP.GE.AND UP0, UPT, UR4, 0x1, UPT ;  /* 0x000000010400788c */ /* 0x001fd2000bf06270 */
[----:B------:R-:W-:Y:S05]  /*0180*/  BRA.U !UP0, `(.L_x_13) ;  /* 0x0000002508e07547 */ /* 0x000fea000b800000 */
[----:B------:R-:W-:Y:S01]  /*0190*/  UISETP.NE.AND UP0, UPT, UR4, 0x1, UPT ;  /* 0x000000010400788c */ /* 0x000fe2000bf05270 */
[----:B------:R-:W-:-:S08]  /*01a0*/  CS2R R26, SRZ ;  /* 0x00000000001a7805 */ /* 0x000fd0000001ff00 */
[----:B------:R-:W-:Y:S05]  /*01b0*/  BRA.U !UP0, `(.L_x_14) ;  /* 0x00000019088c7547 */ /* 0x000fea000b800000 */
[----:B------:R-:W0:Y:S01]  /*01c0*/  LDCU.128 UR12, c[0x0][0x380] ;  /* 0x00007000ff0c77ac */ /* 0x000e220008000c00 */
[----:B------:R-:W-:Y:S01]  /*01d0*/  BSSY.RECONVERGENT B7, `(.L_x_15) ;  /* 0x000019c000077945 */ /* 0x000fe20003800200 */
[----:B------:R-:W2:Y:S01]  /*01e0*/  LDCU.64 UR6, c[0x0][0x398] ;  /* 0x00007300ff0677ac */ /* 0x000ea20008000a00 */
[----:B------:R-:W-:-:S04]  /*01f0*/  ULOP3.LUT UR4, UR4, 0x7ffffffe, URZ, 0xc0, !UPT ;  /* 0x7ffffffe04047892 */ /* 0x000fc8000f8ec0ff */
[----:B------:R-:W-:Y:S02]  /*0200*/  UIADD3 UR10, UPT, UPT, -UR4, URZ, URZ ;  /* 0x000000ff040a7290 */ /* 0x000fe4000fffe1ff */
[----:B0-----:R-:W-:-:S04]  /*0210*/  UIADD3 UR8, UP0, UPT, UR14, 0x20, URZ ;  /* 0x000000200e087890 */ /* 0x001fc8000ff1e0ff */
[----:B------:R-:W-:Y:S01]  /*0220*/  IMAD.U32 R23, RZ, RZ, UR10 ;  /* 0x0000000aff177e24 */ /* 0x000fe2000f8e00ff */
[----:B------:R-:W-:Y:S02]  /*0230*/  UIADD3 UR5, UP2, UPT, UR12, 0x20, URZ ;  /* 0x000000200c057890 */ /* 0x000fe4000ff5e0ff */
[----:B--2---:R-:W-:Y:S02]  /*0240*/  UIADD3 UR6, UP1, UPT, UR6, 0x8, URZ ;  /* 0x0000000806067890 */ /* 0x004fe4000ff3e0ff */
[----:B------:R-:W-:Y:S01]  /*0250*/  UIADD3.X UR9, UPT, UPT, URZ, UR15, URZ, UP0, !UPT ;  /* 0x0000000fff097290 */ /* 0x000fe200087fe4ff */
[----:B------:R-:W-:Y:S01]  /*0260*/  IMAD.U32 R26, RZ, RZ, UR8 ;  /* 0x00000008ff1a7e24 */ /* 0x000fe2000f8e00ff */
[----:B------:R-:W-:Y:S01]  /*0270*/  UIADD3.X UR4, UPT, UPT, URZ, UR13, URZ, UP2, !UPT ;  /* 0x0000000dff047290 */ /* 0x000fe200097fe4ff */
[----:B------:R-:W-:Y:S01]  /*0280*/  IMAD.U32 R16, RZ, RZ, UR5 ;  /* 0x00000005ff107e24 */ /* 0x000fe2000f8e00ff */
[----:B------:R-:W-:Y:S01]  /*0290*/  UIADD3.X UR7, UPT, UPT, URZ, UR7, URZ, UP1, !UPT ;  /* 0x00000007ff077290 */ /* 0x000fe20008ffe4ff */
[----:B------:R-:W-:-:S02]  /*02a0*/  IMAD.U32 R28, RZ, RZ, UR6 ;  /* 0x00000006ff1c7e24 */ /* 0x000fc4000f8e00ff */
[----:B------:R-:W-:Y:S02]  /*02b0*/  IMAD.U32 R27, RZ, RZ, UR9 ;  /* 0x00000009ff1b7e24 */ /* 0x000fe4000f8e00ff */
[----:B------:R-:W-:Y:S02]  /*02c0*/  IMAD.U32 R17, RZ, RZ, UR4 ;  /* 0x00000004ff117e24 */ /* 0x000fe4000f8e00ff */
[----:B------:R-:W-:-:S07]  /*02d0*/  IMAD.U32 R29, RZ, RZ, UR7 ;  /* 0x00000007ff1d7e24 */ /* 0x000fce000f8e00ff */
.L_x_44:
[----:B-1----:R-:W-:Y:S02]  /*02e0*/  R2UR UR4, R24 ;  /* 0x00000000180472ca */ /* 0x002fe400000e0000 */
[----:B------:R-:W-:-:S13]  /*02f0*/  R2UR UR5, R25 ;  /* 0x00000000190572ca */ /* 0x000fda00000e0000 */
[----:B------:R-:W2:Y:S01]  /*0300*/  LDG.E R0, desc[UR4][R26.64+-0x20] ;  /* 0xffffe0041a007981 */ /* 0x000ea2000c1e1900 */
[----:B------:R-:W-:Y:S01]  /*0310*/  VIADD R23, R23, 0x2 ;  /* 0x0000000217177836 */ /* 0x000fe20000000000 */
[----:B------:R-:W-:Y:S04]  /*0320*/  BSSY.RECONVERGENT B6, `(.L_x_16) ;  /* 0x0000056000067945 */ /* 0x000fe80003800200 */
[----:B------:R-:W-:-:S04]  /*0330*/  ISETP.NE.AND P1, PT, R23, RZ, PT ;  /* 0x000000ff1700720c */ /* 0x000fc80003f25270 */
[----:B------:R-:W-:Y:S02]  /*0340*/  P2R R30, PR, RZ, 0x2 ;  /* 0x00000002ff1e7803 */ /* 0x000fe40000000000 */
[----:B--2---:R-:W-:-:S13]  /*0350*/  ISETP.NE.AND P0, PT, R0, 0x2, PT ;  /* 0x000000020000780c */ /* 0x004fda0003f05270 */
[----:B------:R-:W-:Y:S05]  /*0360*/  @!P0 BRA `(.L_x_17) ;  /* 0x0000000000a48947 */ /* 0x000fea0003800000 */
[----:B------:R-:W-:Y:S02]  /*0370*/  ISETP.NE.AND P0, PT, R0, 0x1, PT ;  /* 0x000000010000780c */ /* 0x000fe40003f05270 */
[----:B------:R-:W-:-:S11]  /*0380*/  CS2R R18, SRZ ;  /* 0x0000000000127805 */ /* 0x000fd6000001ff00 */
[----:B------:R-:W-:Y:S05]  /*0390*/  @P0 BRA `(.L_x_18) ;  /* 0x0000000400380947 */ /* 0x000fea0003800000 */
[----:B------:R-:W-:Y:S01]  /*03a0*/  MOV R0, 0x0 ;  /* 0x0000000000007802 */ /* 0x000fe20000000f00 */
[----:B------:R-:W0:Y:S01]  /*03b0*/  LDCU.64 UR4, c[0x4][0x38] ;  /* 0x01000700ff0477ac */ /* 0x000e220008000a00 */
[----:B------:R-:W-:Y:S02]  /*03c0*/  CS2R R6, SRZ ;  /* 0x0000000000067805 */ /* 0x000fe4000001ff00 */
[----:B------:R1:W2:Y:S01]  /*03d0*/  LDC.64 R8, c[0x4][R0] ;  /* 0x0100000000087b82 */ /* 0x0002a20000000a00 */
[----:B0-----:R-:W-:Y:S02]  /*03e0*/  IMAD.U32 R4, RZ, RZ, UR4 ;  /* 0x00000004ff047e24 */ /* 0x001fe4000f8e00ff */
[----:B-1----:R-:W-:-:S07]  /*03f0*/  IMAD.U32 R5, RZ, RZ, UR5 ;  /* 0x00000005ff057e24 */ /* 0x002fce000f8e00ff */
[----:B------:R-:W-:-:S07]  /*0400*/  LEPC R20, `(.L_x_19) ;  /* 0x000000001014794e */ /* 0x000fce0000000000 */
[----:B--2---:R-:W-:Y:S05]  /*0410*/  CALL.ABS.NOINC R8 ;  /* 0x0000000008007343 */ /* 0x004fea0003c00000 */
.L_x_19:
[----:B------:R-:W-:Y:S01]  /*0420*/  MOV R0, 0x78 ;  /* 0x0000007800007802 */ /* 0x000fe20000000f00 */
[----:B------:R-:W-:Y:S02]  /*0430*/  IMAD.MOV.U32 R4, RZ, RZ, 0x18 ;  /* 0x00000018ff047424 */ /* 0x000fe400078e00ff */
[----:B------:R-:W-:Y:S01]  /*0440*/  IMAD.MOV.U32 R5, RZ, RZ, RZ ;  /* 0x000000ffff057224 */ /* 0x000fe200078e00ff */
[----:B------:R0:W1:Y:S06]  /*0450*/  LDC.64 R6, c[0x4][R0] ;  /* 0x0100000000067b82 */ /* 0x00006c0000000a00 */
[----:B------:R-:W-:-:S07]  /*0460*/  LEPC R20, `(.L_x_20) ;  /* 0x000000001014794e */ /* 0x000fce0000000000 */
[----:B01----:R-:W-:Y:S05]  /*0470*/  CALL.ABS.NOINC R6 ;  /* 0x0000000006007343 */ /* 0x003fea0003c00000 */
.L_x_20:
[----:B------:R-:W-:Y:S01]  /*0480*/  UIADD3 UR4, UP0, UPT, UR36, 0x10, URZ ;  /* 0x0000001024047890 */ /* 0x000fe2000ff1e0ff */
[C---:B------:R-:W-:Y:S01]  /*0490*/  R2UR UR8, R24.reuse ;  /* 0x00000000180872ca */ /* 0x040fe200000e0000 */
[----:B------:R-:W-:Y:S01]  /*04a0*/  IMAD.MOV.U32 R11, RZ, RZ, 0x1 ;  /* 0x00000001ff0b7424 */ /* 0x000fe200078e00ff */
[C---:B------:R-:W-:Y:S01]  /*04b0*/  R2UR UR9, R25.reuse ;  /* 0x00000000190972ca */ /* 0x040fe200000e0000 */
[----:B------:R-:W-:Y:S01]  /*04c0*/  UIADD3.X UR5, UPT, UPT, URZ, UR37, URZ, UP0, !UPT ;  /* 0x00000025ff057290 */ /* 0x000fe200087fe4ff */
[C---:B------:R-:W-:Y:S01]  /*04d0*/  R2UR UR6, R24.reuse ;  /* 0x00000000180672ca */ /* 0x040fe200000e0000 */
[----:B------:R-:W-:Y:S01]  /*04e0*/  IMAD.U32 R6, RZ, RZ, UR4 ;  /* 0x00000004ff067e24 */ /* 0x000fe2000f8e00ff */
[C---:B------:R-:W-:Y:S01]  /*04f0*/  R2UR UR7, R25.reuse ;  /* 0x00000000190772ca */ /* 0x040fe200000e0000 */
[----:B------:R-:W-:Y:S01]  /*0500*/  IMAD.MOV.U32 R18, RZ, RZ, R4 ;  /* 0x000000ffff127224 */ /* 0x000fe200078e0004 */
[----:B------:R-:W-:Y:S01]  /*0510*/  R2UR UR10, R24 ;  /* 0x00000000180a72ca */ /* 0x000fe200000e0000 */
[----:B------:R-:W-:Y:S01]  /*0520*/  IMAD.U32 R7, RZ, RZ, UR5 ;  /* 0x00000005ff077e24 */ /* 0x000fe2000f8e00ff */
[----:B------:R-:W-:Y:S01]  /*0530*/  R2UR UR11, R25 ;  /* 0x00000000190b72ca */ /* 0x000fe200000e0000 */
[----:B------:R-:W-:-:S05]  /*0540*/  IMAD.MOV.U32 R19, RZ, RZ, R5 ;  /* 0x000000ffff137224 */ /* 0x000fca00078e0005 */
[----:B------:R0:W-:Y:S04]  /*0550*/  ST.E desc[UR8][R18.64+0x8], R11 ;  /* 0x0000080b12007985 */ /* 0x0001e8000c101908 */
[----:B------:R0:W-:Y:S04]  /*0560*/  ST.E.64 desc[UR6][R18.64], R6 ;  /* 0x0000000612007985 */ /* 0x0001e8000c101b06 */
[----:B------:R-:W2:Y:S01]  /*0570*/  LDG.E.64 R4, desc[UR10][R26.64+-0x8] ;  /* 0xfffff80a1a047981 */ /* 0x000ea2000c1e1b00 */
[----:B------:R-:W-:Y:S02]  /*0580*/  R2UR UR4, R24 ;  /* 0x00000000180472ca */ /* 0x000fe400000e0000 */
[----:B------:R-:W-:Y:S01]  /*0590*/  R2UR UR5, R25 ;  /* 0x00000000190572ca */ /* 0x000fe200000e0000 */
[----:B--2---:R-:W2:Y:S04]  /*05a0*/  LD.E R8, desc[UR6][R4.64+0x4] ;  /* 0x0000040604087980 */ /* 0x004ea8000c101900 */
[----:B------:R-:W2:Y:S08]  /*05b0*/  LD.E R9, desc[UR8][R4.64+0x8] ;  /* 0x0000080804097980 */ /* 0x000eb0000c101900 */
[----:B------:R-:W3:Y:S04]  /*05c0*/  LD.E R3, desc[UR4][R4.64] ;  /* 0x0000000404037980 */ /* 0x000ee8000c101900 */
[----:B--2---:R0:W-:Y:S04]  /*05d0*/  ST.E.64 desc[UR6][R18.64+0x10], R8 ;  /* 0x0000100812007985 */ /* 0x0041e8000c101b06 */
[----:B---3--:R0:W-:Y:S01]  /*05e0*/  ST.E desc[UR4][R18.64+0xc], R3 ;  /* 0x00000c0312007985 */ /* 0x0081e2000c101904 */
[----:B------:R-:W-:Y:S05]  /*05f0*/  BRA `(.L_x_18) ;  /* 0x0000000000a07947 */ /* 0x000fea0003800000 */
.L_x_17:
        /* <DEDUP_REMOVED lines=8> */
.L_x_21:
[----:B------:R-:W-:Y:S01]  /*0680*/  MOV R0, 0x78 ;  /* 0x0000007800007802 */ /* 0x000fe20000000f00 */
[----:B------:R-:W-:Y:S02]  /*0690*/  IMAD.MOV.U32 R4, RZ, RZ, 0x20 ;  /* 0x00000020ff047424 */ /* 0x000fe400078e00ff */
[----:B------:R-:W-:Y:S01]  /*06a0*/  IMAD.MOV.U32 R5, RZ, RZ, RZ ;  /* 0x000000ffff057224 */ /* 0x000fe200078e00ff */
[----:B------:R0:W1:Y:S06]  /*06b0*/  LDC.64 R6, c[0x4][R0] ;  /* 0x0100000000067b82 */ /* 0x00006c0000000a00 */
[----:B------:R-:W-:-:S07]  /*06c0*/  LEPC R20, `(.L_x_22) ;  /* 0x000000001014794e */ /* 0x000fce0000000000 */
[----:B01----:R-:W-:Y:S05]  /*06d0*/  CALL.ABS.NOINC R6 ;  /* 0x0000000006007343 */ /* 0x003fea0003c00000 */
.L_x_22:
        /* <DEDUP_REMOVED lines=13> */
[----:B------:R-:W-:Y:S04]  /*07b0*/  ST.E desc[UR8][R18.64+0x8], R3 ;  /* 0x0000080312007985 */ /* 0x000fe8000c101908 */
[----:B------:R0:W-:Y:S04]  /*07c0*/  ST.E.64 desc[UR6][R18.64], R8 ;  /* 0x0000000812007985 */ /* 0x0001e8000c101b06 */
[----:B------:R-:W2:Y:S01]  /*07d0*/  LDG.E.64 R4, desc[UR10][R26.64+-0x18] ;  /* 0xffffe80a1a047981 */ /* 0x000ea2000c1e1b00 */
[----:B------:R-:W-:Y:S02]  /*07e0*/  R2UR UR4, R24 ;  /* 0x00000000180472ca */ /* 0x000fe400000e0000 */
[----:B------:R-:W-:-:S13]  /*07f0*/  R2UR UR5, R25 ;  /* 0x00000000190572ca */ /* 0x000fda00000e0000 */
[----:B--2---:R-:W2:Y:S04]  /*0800*/  LD.E R5, desc[UR4][R4.64] ;  /* 0x0000000404057980 */ /* 0x004ea8000c101900 */
[----:B--2---:R1:W-:Y:S04]  /*0810*/  ST.E desc[UR4][R18.64+0xc], R5 ;  /* 0x00000c0512007985 */ /* 0x0043e8000c101904 */
[----:B------:R-:W0:Y:S04]  /*0820*/  LDG.E.64 R6, desc[UR6][R26.64+-0x8] ;  /* 0xfffff8061a067981 */ /* 0x000e28000c1e1b00 */
[----:B0-----:R-:W2:Y:S04]  /*0830*/  LD.E R8, desc[UR4][R6.64] ;  /* 0x0000000406087980 */ /* 0x001ea8000c101900 */
[----:B------:R-:W2:Y:S04]  /*0840*/  LD.E R9, desc[UR6][R6.64+0x4] ;  /* 0x0000040606097980 */ /* 0x000ea8000c101900 */
[----:B------:R-:W3:Y:S04]  /*0850*/  LD.E R3, desc[UR8][R6.64+0x8] ;  /* 0x0000080806037980 */ /* 0x000ee8000c101900 */
[----:B--2---:R1:W-:Y:S04]  /*0860*/  ST.E.64 desc[UR4][R18.64+0x10], R8 ;  /* 0x0000100812007985 */ /* 0x0043e8000c101b04 */
[----:B---3--:R1:W-:Y:S02]  /*0870*/  ST.E desc[UR6][R18.64+0x18], R3 ;  /* 0x0000180312007985 */ /* 0x0083e4000c101906 */
.L_x_18:
[----:B------:R-:W-:Y:S05]  /*0880*/  BSYNC.RECONVERGENT B6 ;  /* 0x0000000000067941 */ /* 0x000fea0003800200 */
.L_x_16:
[----:B------:R-:W-:Y:S02]  /*0890*/  R2UR UR4, R24 ;  /* 0x00000000180472ca */ /* 0x000fe400000e0000 */
[----:B------:R-:W-:-:S13]  /*08a0*/  R2UR UR5, R25 ;  /* 0x00000000190572ca */ /* 0x000fda00000e0000 */
[----:B------:R-:W2:Y:S01]  /*08b0*/  LDG.E R0, desc[UR4][R16.64+-0x20] ;  /* 0xffffe00410007981 */ /* 0x000ea2000c1e1900 */
[----:B------:R-:W-:Y:S01]  /*08c0*/  BSSY.RECONVERGENT B6, `(.L_x_23) ;  /* 0x0000064000067945 */ /* 0x000fe20003800200 */
[----:B--2---:R-:W-:-:S13]  /*08d0*/  ISETP.NE.AND P0, PT, R0, 0x1, PT ;  /* 0x000000010000780c */ /* 0x004fda0003f05270 */
[----:B------:R-:W-:Y:S05]  /*08e0*/  @!P0 BRA `(.L_x_24) ;  /* 0x0000000000d88947 */ /* 0x000fea0003800000 */
[----:B------:R-:W-:-:S13]  /*08f0*/  ISETP.NE.AND P0, PT, R0, 0x2, PT ;  /* 0x000000020000780c */ /* 0x000fda0003f05270 */
[----:B------:R-:W-:Y:S05]  /*0900*/  @P0 BRA `(.L_x_25) ;  /* 0x00000004007c0947 */ /* 0x000fea0003800000 */
[----:B------:R-:W-:Y:S02]  /*0910*/  R2UR UR4, R24 ;  /* 0x00000000180472ca */ /* 0x000fe400000e0000 */
[----:B------:R-:W-:-:S13]  /*0920*/  R2UR UR5, R25 ;  /* 0x00000000190572ca */ /* 0x000fda00000e0000 */
[----:B------:R-:W0:Y:S01]  /*0930*/  LDG.E.64 R12, desc[UR4][R16.64+-0x18] ;  /* 0xffffe804100c7981 */ /* 0x000e22000c1e1b00 */
[----:B------:R-:W-:Y:S02]  /*0940*/  R2UR UR6, R24 ;  /* 0x00000000180672ca */ /* 0x000fe400000e0000 */
[----:B------:R-:W-:Y:S01]  /*0950*/  R2UR UR7, R25 ;  /* 0x00000000190772ca */ /* 0x000fe200000e0000 */
[----:B01----:R-:W2:Y:S01]  /*0960*/  LD.E R8, desc[UR4][R12.64] ;  /* 0x000000040c087980 */ /* 0x003ea2000c101900 */
[----:B------:R-:W-:Y:S01]  /*0970*/  MOV R0, 0x0 ;  /* 0x0000000000007802 */ /* 0x000fe20000000f00 */
[----:B------:R-:W0:Y:S10]  /*0980*/  LDCU.64 UR4, c[0x4][0x48] ;  /* 0x01000900ff0477ac */ /* 0x000e340008000a00 */
[----:B------:R-:W3:Y:S01]  /*0990*/  LD.E R10, desc[UR6][R12.64+0x4] ;  /* 0x000004060c0a7980 */ /* 0x000ee2000c101900 */
[----:B------:R1:W4:Y:S01]  /*09a0*/  LDC.64 R14, c[0x4][R0] ;  /* 0x01000000000e7b82 */ /* 0x0003220000000a00 */
[----:B------:R-:W-:-:S02]  /*09b0*/  IMAD.MOV.U32 R6, RZ, RZ, R2 ;  /* 0x000000ffff067224 */ /* 0x000fc400078e0002 */
[----:B------:R-:W-:Y:S02]  /*09c0*/  IMAD.MOV.U32 R7, RZ, RZ, R22 ;  /* 0x000000ffff077224 */ /* 0x000fe400078e0016 */
[----:B0-----:R-:W-:Y:S02]  /*09d0*/  IMAD.U32 R4, RZ, RZ, UR4 ;  /* 0x00000004ff047e24 */ /* 0x001fe4000f8e00ff */
[----:B------:R-:W-:Y:S01]  /*09e0*/  IMAD.U32 R5, RZ, RZ, UR5 ;  /* 0x00000005ff057e24 */ /* 0x000fe2000f8e00ff */
[----:B--2---:R-:W-:Y:S08]  /*09f0*/  F2F.F64.F32 R8, R8 ;  /* 0x0000000800087310 */ /* 0x004ff00000201800 */
[----:B---3--:R-:W0:Y:S02]  /*0a00*/  F2F.F64.F32 R10, R10 ;  /* 0x0000000a000a7310 */ /* 0x008e240000201800 */
[----:B0---4-:R1:W-:Y:S02]  /*0a10*/  STL.128 [R1], R8 ;  /* 0x0000000801007387 */ /* 0x0113e40000100c00 */
[----:B------:R-:W-:-:S07]  /*0a20*/  LEPC R20, `(.L_x_26) ;  /* 0x000000001014794e */ /* 0x000fce0000000000 */
[----:B-1----:R-:W-:Y:S05]  /*0a30*/  CALL.ABS.NOINC R14 ;  /* 0x000000000e007343 */ /* 0x002fea0003c00000 */
.L_x_26:
[----:B------:R-:W-:Y:S01]  /*0a40*/  MOV R0, 0x78 ;  /* 0x0000007800007802 */ /* 0x000fe20000000f00 */
[----:B------:R-:W-:Y:S02]  /*0a50*/  IMAD.MOV.U32 R4, RZ, RZ, 0x28 ;  /* 0x00000028ff047424 */ /* 0x000fe400078e00ff */
[----:B------:R-:W-:Y:S01]  /*0a60*/  IMAD.MOV.U32 R5, RZ, RZ, RZ ;  /* 0x000000ffff057224 */ /* 0x000fe200078e00ff */
[----:B------:R0:W1:Y:S06]  /*0a70*/  LDC.64 R6, c[0x4][R0] ;  /* 0x0100000000067b82 */ /* 0x00006c0000000a00 */
[----:B------:R-:W-:-:S07]  /*0a80*/  LEPC R20, `(.L_x_27) ;  /* 0x000000001014794e */ /* 0x000fce0000000000 */
[----:B01----:R-:W-:Y:S05]  /*0a90*/  CALL.ABS.NOINC R6 ;  /* 0x0000000006007343 */ /* 0x003fea0003c00000 */
.L_x_27:
[----:B------:R-:W-:Y:S01]  /*0aa0*/  UIADD3 UR4, UP0, UPT, UR40, 0x10, URZ ;  /* 0x0000001028047890 */ /* 0x000fe2000ff1e0ff */
[C---:B------:R-:W-:Y:S01]  /*0ab0*/  R2UR UR10, R24.reuse ;  /* 0x00000000180a72ca */ /* 0x040fe200000e0000 */
[----:B------:R-:W-:Y:S01]  /*0ac0*/  IMAD.MOV.U32 R3, RZ, RZ, 0x2 ;  /* 0x00000002ff037424 */ /* 0x000fe200078e00ff */
[C---:B------:R-:W-:Y:S01]  /*0ad0*/  R2UR UR11, R25.reuse ;  /* 0x00000000190b72ca */ /* 0x040fe200000e0000 */
[----:B------:R-:W-:Y:S01]  /*0ae0*/  UIADD3.X UR5, UPT, UPT, URZ, UR41, URZ, UP0, !UPT ;  /* 0x00000029ff057290 */ /* 0x000fe200087fe4ff */
[C---:B------:R-:W-:Y:S01]  /*0af0*/  R2UR UR6, R24.reuse ;  /* 0x00000000180672ca */ /* 0x040fe200000e0000 */
[----:B------:R-:W-:Y:S01]  /*0b00*/  IMAD.U32 R10, RZ, RZ, UR4 ;  /* 0x00000004ff0a7e24 */ /* 0x000fe2000f8e00ff */
[C---:B------:R-:W-:Y:S02]  /*0b10*/  R2UR UR7, R25.reuse ;  /* 0x00000000190772ca */ /* 0x040fe400000e0000 */
[----:B------:R-:W-:Y:S01]  /*0b20*/  R2UR UR8, R24 ;  /* 0x00000000180872ca */ /* 0x000fe200000e0000 */
[----:B------:R-:W-:Y:S01]  /*0b30*/  IMAD.U32 R11, RZ, RZ, UR5 ;  /* 0x00000005ff0b7e24 */ /* 0x000fe2000f8e00ff */
[----:B------:R-:W-:-:S02]  /*0b40*/  R2UR UR9, R25 ;  /* 0x00000000190972ca */ /* 0x000fc400000e0000 */
[C---:B------:R-:W-:Y:S02]  /*0b50*/  R2UR UR12, R24.reuse ;  /* 0x00000000180c72ca */ /* 0x040fe400000e0000 */
[----:B------:R-:W-:Y:S01]  /*0b60*/  R2UR UR13, R25 ;  /* 0x00000000190d72ca */ /* 0x000fe200000e0000 */
[----:B------:R2:W-:Y:S04]  /*0b70*/  ST.E desc[UR10][R4.64+0x18], R3 ;  /* 0x0000180304007985 */ /* 0x0005e8000c10190a */
[----:B------:R2:W-:Y:S04]  /*0b80*/  ST.E desc[UR6][R4.64+0x8], RZ ;  /* 0x000008ff04007985 */ /* 0x0005e8000c101906 */
[----:B------:R2:W-:Y:S04]  /*0b90*/  ST.E.64 desc[UR8][R4.64], R10 ;  /* 0x0000000a04007985 */ /* 0x0005e8000c101b08 */
[----:B------:R-:W3:Y:S01]  /*0ba0*/  LDG.E.64 R6, desc[UR12][R16.64+-0x18] ;  /* 0xffffe80c10067981 */ /* 0x000ee2000c1e1b00 */
[----:B------:R-:W-:-:S02]  /*0bb0*/  R2UR UR4, R24 ;  /* 0x00000000180472ca */ /* 0x000fc400000e0000 */
[----:B------:R-:W-:-:S13]  /*0bc0*/  R2UR UR5, R25 ;  /* 0x00000000190572ca */ /* 0x000fda00000e0000 */
[----:B---3--:R-:W3:Y:S04]  /*0bd0*/  LD.E R7, desc[UR4][R6.64] ;  /* 0x0000000406077980 */ /* 0x008ee8000c101900 */
[----:B---3--:R2:W-:Y:S04]  /*0be0*/  ST.E desc[UR4][R4.64+0x1c], R7 ;  /* 0x00001c0704007985 */ /* 0x0085e8000c101904 */
[----:B------:R-:W3:Y:S04]  /*0bf0*/  LDG.E.64 R8, desc[UR6][R16.64+-0x18] ;  /* 0xffffe80610087981 */ /* 0x000ee8000c1e1b00 */
[----:B---3--:R-:W3:Y:S04]  /*0c00*/  LD.E R9, desc[UR4][R8.64+0x4] ;  /* 0x0000040408097980 */ /* 0x008ee8000c101900 */
[----:B------:R2:W-:Y:S04]  /*0c10*/  ST.E.64 desc[UR6][R4.64+0x10], R18 ;  /* 0x0000101204007985 */ /* 0x0005e8000c101b06 */
[----:B---3--:R2:W-:Y:S04]  /*0c20*/  ST.E desc[UR4][R4.64+0x20], R9 ;  /* 0x0000200904007985 */ /* 0x0085e8000c101904 */
[----:B------:R2:W-:Y:S01]  /*0c30*/  STG.E.64 desc[UR8][R28.64+-0x8], R4 ;  /* 0xfffff8041c007986 */ /* 0x0005e2000c101b08 */
[----:B------:R-:W-:Y:S05]  /*0c40*/  BRA `(.L_x_25) ;  /* 0x0000000000ac7947 */ /* 0x000fea0003800000 */
.L_x_24:
[----:B------:R-:W-:Y:S02]  /*0c50*/  R2UR UR4, R24 ;  /* 0x00000000180472ca */ /* 0x000fe400000e0000 */
[----:B------:R-:W-:-:S13]  /*0c60*/  R2UR UR5, R25 ;  /* 0x00000000190572ca */ /* 0x000fda00000e0000 */
[----:B------:R-:W2:Y:S01]  /*0c70*/  LDG.E R0, desc[UR4][R16.64+-0x10] ;  /* 0xfffff00410007981 */ /* 0x000ea2000c1e1900 */
[----:B01----:R-:W-:Y:S01]  /*0c80*/  MOV R3, 0x0 ;  /* 0x0000000000037802 */ /* 0x003fe20000000f00 */
[----:B------:R-:W0:Y:S01]  /*0c90*/  LDCU.64 UR4, c[0x4][0x50] ;  /* 0x01000a00ff0477ac */ /* 0x000e220008000a00 */
[----:B------:R-:W-:Y:S02]  /*0ca0*/  IMAD.MOV.U32 R6, RZ, RZ, R2 ;  /* 0x000000ffff067224 */ /* 0x000fe400078e0002 */
[----:B------:R1:W3:Y:S01]  /*0cb0*/  LDC.64 R8, c[0x4][R3] ;  /* 0x0100000003087b82 */ /* 0x0002e20000000a00 */
[----:B------:R-:W-:Y:S02]  /*0cc0*/  IMAD.MOV.U32 R7, RZ, RZ, R22 ;  /* 0x000000ffff077224 */ /* 0x000fe400078e0016 */
[----:B0-----:R-:W-:Y:S02]  /*0cd0*/  IMAD.U32 R4, RZ, RZ, UR4 ;  /* 0x00000004ff047e24 */ /* 0x001fe4000f8e00ff */
[----:B------:R-:W-:Y:S01]  /*0ce0*/  IMAD.U32 R5, RZ, RZ, UR5 ;  /* 0x00000005ff057e24 */ /* 0x000fe2000f8e00ff */
[----:B--23--:R1:W-:Y:S06]  /*0cf0*/  STL [R1], R0 ;  /* 0x0000000001007387 */ /* 0x00c3ec0000100800 */
[----:B------:R-:W-:-:S07]  /*0d00*/  LEPC R20, `(.L_x_28) ;  /* 0x000000001014794e */ /* 0x000fce0000000000 */
[----:B-1----:R-:W-:Y:S05]  /*0d10*/  CALL.ABS.NOINC R8 ;  /* 0x0000000008007343 */ /* 0x002fea0003c00000 */
.L_x_28:
[----:B------:R-:W-:Y:S01]  /*0d20*/  MOV R0, 0x78 ;  /* 0x0000007800007802 */ /* 0x000fe20000000f00 */
[----:B------:R-:W-:Y:S02]  /*0d30*/  IMAD.MOV.U32 R4, RZ, RZ, 0x28 ;  /* 0x00000028ff047424 */ /* 0x000fe400078e00ff */
[----:B------:R-:W-:Y:S01]  /*0d40*/  IMAD.MOV.U32 R5, RZ, RZ, RZ ;  /* 0x000000ffff057224 */ /* 0x000fe200078e00ff */
[----:B------:R0:W1:Y:S06]  /*0d50*/  LDC.64 R6, c[0x4][R0] ;  /* 0x0100000000067b82 */ /* 0x00006c0000000a00 */
[----:B------:R-:W-:-:S07]  /*0d60*/  LEPC R20, `(.L_x_29) ;  /* 0x000000001014794e */ /* 0x000fce0000000000 */
[----:B01----:R-:W-:Y:S05]  /*0d70*/  CALL.ABS.NOINC R6 ;  /* 0x0000000006007343 */ /* 0x003fea0003c00000 */
.L_x_29:
        /* <DEDUP_REMOVED lines=16> */
[----:B------:R-:W2:Y:S01]  /*0e80*/  LDG.E R3, desc[UR12][R16.64+-0x10] ;  /* 0xfffff00c10037981 */ /* 0x000ea2000c1e1900 */
[----:B------:R-:W-:-:S02]  /*0e90*/  R2UR UR4, R24 ;  /* 0x00000000180472ca */ /* 0x000fc400000e0000 */
[----:B------:R-:W-:-:S13]  /*0ea0*/  R2UR UR5, R25 ;  /* 0x00000000190572ca */ /* 0x000fda00000e0000 */
[----:B--2---:R0:W-:Y:S04]  /*0eb0*/  ST.E desc[UR4][R4.64+0x1c], R3 ;  /* 0x00001c0304007985 */ /* 0x0041e8000c101904 */
[----:B------:R-:W2:Y:S04]  /*0ec0*/  LDG.E.64 R6, desc[UR6][R16.64+-0x8] ;  /* 0xfffff80610067981 */ /* 0x000ea8000c1e1b00 */
[----:B------:R0:W-:Y:S04]  /*0ed0*/  ST.E.64 desc[UR6][R4.64+0x10], R18 ;  /* 0x0000101204007985 */ /* 0x0001e8000c101b06 */
[----:B--2---:R0:W-:Y:S04]  /*0ee0*/  ST.E.64 desc[UR4][R4.64+0x20], R6 ;  /* 0x0000200604007985 */ /* 0x0041e8000c101b04 */
[----:B------:R0:W-:Y:S02]  /*0ef0*/  STG.E.64 desc[UR8][R28.64+-0x8], R4 ;  /* 0xfffff8041c007986 */ /* 0x0001e4000c101b08 */
.L_x_25:
[----:B------:R-:W-:Y:S05]  /*0f00*/  BSYNC.RECONVERGENT B6 ;  /* 0x0000000000067941 */ /* 0x000fea0003800200 */
.L_x_23:
[----:B------:R-:W-:Y:S02]  /*0f10*/  R2UR UR4, R24 ;  /* 0x00000000180472ca */ /* 0x000fe400000e0000 */
[----:B------:R-:W-:-:S13]  /*0f20*/  R2UR UR5, R25 ;  /* 0x00000000190572ca */ /* 0x000fda00000e0000 */
[----:B------:R-:W3:Y:S01]  /*0f30*/  LDG.E R0, desc[UR4][R26.64] ;  /* 0x000000041a007981 */ /* 0x000ee2000c1e1900 */
[----:B------:R-:W-:Y:S01]  /*0f40*/  BSSY.RECONVERGENT B6, `(.L_x_30) ;  /* 0x0000054000067945 */ /* 0x000fe20003800200 */
[----:B---3--:R-:W-:-:S13]  /*0f50*/  ISETP.NE.AND P0, PT, R0, 0x1, PT ;  /* 0x000000010000780c */ /* 0x008fda0003f05270 */
[----:B------:R-:W-:Y:S05]  /*0f60*/  @!P0 BRA `(.L_x_31) ;  /* 0x0000000000b08947 */ /* 0x000fea0003800000 */
[----:B------:R-:W-:Y:S02]  /*0f70*/  ISETP.NE.AND P0, PT, R0, 0x2, PT ;  /* 0x000000020000780c */ /* 0x000fe40003f05270 */
[----:B012---:R-:W-:-:S11]  /*0f80*/  CS2R R18, SRZ ;  /* 0x0000000000127805 */ /* 0x007fd6000001ff00 */
        /* <DEDUP_REMOVED lines=9> */
.L_x_33:
[----:B------:R-:W-:Y:S01]  /*1020*/  MOV R0, 0x78 ;  /* 0x0000007800007802 */ /* 0x000fe20000000f00 */
[----:B------:R-:W-:Y:S02]  /*1030*/  IMAD.MOV.U32 R4, RZ, RZ, 0x20 ;  /* 0x00000020ff047424 */ /* 0x000fe400078e00ff */
[----:B------:R-:W-:Y:S01]  /*1040*/  IMAD.MOV.U32 R5, RZ, RZ, RZ ;  /* 0x000000ffff057224 */ /* 0x000fe200078e00ff */
[----:B------:R0:W1:Y:S06]  /*1050*/  LDC.64 R6, c[0x4][R0] ;  /* 0x0100000000067b82 */ /* 0x00006c0000000a00 */
[----:B------:R-:W-:-:S07]  /*1060*/  LEPC R20, `(.L_x_34) ;  /* 0x000000001014794e */ /* 0x000fce0000000000 */
[----:B01----:R-:W-:Y:S05]  /*1070*/  CALL.ABS.NOINC R6 ;  /* 0x0000000006007343 */ /* 0x003fea0003c00000 */
.L_x_34:
        /* <DEDUP_REMOVED lines=25> */
[----:B---3--:R1:W-:Y:S01]  /*1210*/  ST.E desc[UR6][R18.64+0x18], R3 ;  /* 0x0000180312007985 */ /* 0x0083e2000c101906 */
[----:B------:R-:W-:Y:S05]  /*1220*/  BRA `(.L_x_32) ;  /* 0x0000000000947947 */ /* 0x000fea0003800000 */
.L_x_31:
[----:B------:R-:W-:Y:S01]  /*1230*/  MOV R0, 0x0 ;  /* 0x0000000000007802 */ /* 0x000fe20000000f00 */
[----:B------:R-:W3:Y:S01]  /*1240*/  LDCU.64 UR4, c[0x4][0x38] ;  /* 0x01000700ff0477ac */ /* 0x000ee20008000a00 */
[----:B0-2---:R-:W-:Y:S02]  /*1250*/  CS2R R6, SRZ ;  /* 0x0000000000067805 */ /* 0x005fe4000001ff00 */
[----:B-1----:R0:W1:Y:S01]  /*1260*/  LDC.64 R8, c[0x4][R0] ;  /* 0x0100000000087b82 */ /* 0x0020620000000a00 */
[----:B---3--:R-:W-:Y:S02]  /*1270*/  IMAD.U32 R4, RZ, RZ, UR4 ;  /* 0x00000004ff047e24 */ /* 0x008fe4000f8e00ff */
[----:B0-----:R-:W-:-:S07]  /*1280*/  IMAD.U32 R5, RZ, RZ, UR5 ;  /* 0x00000005ff057e24 */ /* 0x001fce000f8e00ff */
[----:B------:R-:W-:-:S07]  /*1290*/  LEPC R20, `(.L_x_35) ;  /* 0x000000001014794e */ /* 0x000fce0000000000 */
[----:B-1----:R-:W-:Y:S05]  /*12a0*/  CALL.ABS.NOINC R8 ;  /* 0x0000000008007343 */ /* 0x002fea0003c00000 */
.L_x_35:
[----:B------:R-:W-:Y:S01]  /*12b0*/  MOV R0, 0x78 ;  /* 0x0000007800007802 */ /* 0x000fe20000000f00 */
[----:B------:R-:W-:Y:S02]  /*12c0*/  IMAD.MOV.U32 R4, RZ, RZ, 0x18 ;  /* 0x00000018ff047424 */ /* 0x000fe400078e00ff */
[----:B------:R-:W-:Y:S01]  /*12d0*/  IMAD.MOV.U32 R5, RZ, RZ, RZ ;  /* 0x000000ffff057224 */ /* 0x000fe200078e00ff */
[----:B------:R0:W1:Y:S06]  /*12e0*/  LDC.64 R6, c[0x4][R0] ;  /* 0x0100000000067b82 */ /* 0x00006c0000000a00 */
[----:B------:R-:W-:-:S07]  /*12f0*/  LEPC R20, `(.L_x_36) ;  /* 0x000000001014794e */ /* 0x000fce0000000000 */
[----:B01----:R-:W-:Y:S05]  /*1300*/  CALL.ABS.NOINC R6 ;  /* 0x0000000006007343 */ /* 0x003fea0003c00000 */
.L_x_36:
        /* <DEDUP_REMOVED lines=22> */
[----:B---3--:R0:W-:Y:S02]  /*1470*/  ST.E desc[UR4][R18.64+0xc], R3 ;  /* 0x00000c0312007985 */ /* 0x0081e4000c101904 */
.L_x_32:
[----:B------:R-:W-:Y:S05]  /*1480*/  BSYNC.RECONVERGENT B6 ;  /* 0x0000000000067941 */ /* 0x000fea0003800200 */
.L_x_30:
        /* <DEDUP_REMOVED lines=21> */
.L_x_40:
[----:B------:R-:W-:Y:S01]  /*15e0*/  MOV R0, 0x78 ;  /* 0x0000007800007802 */ /* 0x000fe20000000f00 */
[----:B------:R-:W-:Y:S02]  /*15f0*/  IMAD.MOV.U32 R4, RZ, RZ, 0x28 ;  /* 0x00000028ff047424 */ /* 0x000fe400078e00ff */
[----:B------:R-:W-:Y:S01]  /*1600*/  IMAD.MOV.U32 R5, RZ, RZ, RZ ;  /* 0x000000ffff057224 */ /* 0x000fe200078e00ff */
[----:B------:R0:W1:Y:S06]  /*1610*/  LDC.64 R6, c[0x4][R0] ;  /* 0x0100000000067b82 */ /* 0x00006c0000000a00 */
[----:B------:R-:W-:-:S07]  /*1620*/  LEPC R20, `(.L_x_41) ;  /* 0x000000001014794e */ /* 0x000fce0000000000 */
[----:B01----:R-:W-:Y:S05]  /*1630*/  CALL.ABS.NOINC R6 ;  /* 0x0000000006007343 */ /* 0x003fea0003c00000 */
.L_x_41:
        /* <DEDUP_REMOVED lines=16> */
[----:B------:R-:W3:Y:S01]  /*1740*/  LDG.E R3, desc[UR12][R16.64+0x10] ;  /* 0x0000100c10037981 */ /* 0x000ee2000c1e1900 */
[----:B------:R-:W-:-:S02]  /*1750*/  R2UR UR4, R24 ;  /* 0x00000000180472ca */ /* 0x000fc400000e0000 */
[----:B------:R-:W-:-:S13]  /*1760*/  R2UR UR5, R25 ;  /* 0x00000000190572ca */ /* 0x000fda00000e0000 */
[----:B---3--:R2:W-:Y:S04]  /*1770*/  ST.E desc[UR4][R4.64+0x1c], R3 ;  /* 0x00001c0304007985 */ /* 0x0085e8000c101904 */
[----:B------:R-:W3:Y:S04]  /*1780*/  LDG.E.64 R6, desc[UR6][R16.64+0x18] ;  /* 0x0000180610067981 */ /* 0x000ee8000c1e1b00 */
[----:B------:R2:W-:Y:S04]  /*1790*/  ST.E.64 desc[UR6][R4.64+0x10], R18 ;  /* 0x0000101204007985 */ /* 0x0005e8000c101b06 */
[----:B---3--:R2:W-:Y:S04]  /*17a0*/  ST.E.64 desc[UR4][R4.64+0x20], R6 ;  /* 0x0000200604007985 */ /* 0x0085e8000c101b04 */
[----:B------:R2:W-:Y:S01]  /*17b0*/  STG.E.64 desc[UR8][R28.64], R4 ;  /* 0x000000041c007986 */ /* 0x0005e2000c101b08 */
[----:B------:R-:W-:Y:S05]  /*17c0*/  BRA `(.L_x_39) ;  /* 0x0000000000cc7947 */ /* 0x000fea0003800000 */
.L_x_38:
        /* <DEDUP_REMOVED lines=19> */
.L_x_42:
[----:B------:R-:W-:Y:S01]  /*1900*/  MOV R0, 0x78 ;  /* 0x0000007800007802 */ /* 0x000fe20000000f00 */
[----:B------:R-:W-:Y:S02]  /*1910*/  IMAD.MOV.U32 R4, RZ, RZ, 0x28 ;  /* 0x00000028ff047424 */ /* 0x000fe400078e00ff */
[----:B------:R-:W-:Y:S01]  /*1920*/  IMAD.MOV.U32 R5, RZ, RZ, RZ ;  /* 0x000000ffff057224 */ /* 0x000fe200078e00ff */
[----:B------:R0:W1:Y:S06]  /*1930*/  LDC.64 R6, c[0x4][R0] ;  /* 0x0100000000067b82 */ /* 0x00006c0000000a00 */
[----:B------:R-:W-:-:S07]  /*1940*/  LEPC R20, `(.L_x_43) ;  /* 0x000000001014794e */ /* 0x000fce0000000000 */
[----:B01----:R-:W-:Y:S05]  /*1950*/  CALL.ABS.NOINC R6 ;  /* 0x0000000006007343 */ /* 0x003fea0003c00000 */
.L_x_43:
        /* <DEDUP_REMOVED lines=16> */
[----:B------:R-:W2:Y:S01]  /*1a60*/  LDG.E.64 R6, desc[UR12][R16.64+0x8] ;  /* 0x0000080c10067981 */ /* 0x000ea2000c1e1b00 */
[----:B------:R-:W-:-:S02]  /*1a70*/  R2UR UR4, R24 ;  /* 0x00000000180472ca */ /* 0x000fc400000e0000 */
[----:B------:R-:W-:-:S13]  /*1a80*/  R2UR UR5, R25 ;  /* 0x00000000190572ca */ /* 0x000fda00000e0000 */
[----:B--2---:R-:W2:Y:S04]  /*1a90*/  LD.E R7, desc[UR4][R6.64] ;  /* 0x0000000406077980 */ /* 0x004ea8000c101900 */
[----:B--2---:R0:W-:Y:S04]  /*1aa0*/  ST.E desc[UR4][R4.64+0x1c], R7 ;  /* 0x00001c0704007985 */ /* 0x0041e8000c101904 */
[----:B------:R-:W2:Y:S04]  /*1ab0*/  LDG.E.64 R8, desc[UR6][R16.64+0x8] ;  /* 0x0000080610087981 */ /* 0x000ea8000c1e1b00 */
[----:B--2---:R-:W2:Y:S04]  /*1ac0*/  LD.E R9, desc[UR4][R8.64+0x4] ;  /* 0x0000040408097980 */ /* 0x004ea8000c101900 */
[----:B------:R0:W-:Y:S04]  /*1ad0*/  ST.E.64 desc[UR6][R4.64+0x10], R18 ;  /* 0x0000101204007985 */ /* 0x0001e8000c101b06 */
[----:B--2---:R0:W-:Y:S04]  /*1ae0*/  ST.E desc[UR4][R4.64+0x20], R9 ;  /* 0x0000200904007985 */ /* 0x0041e8000c101904 */
[----:B------:R0:W-:Y:S02]  /*1af0*/  STG.E.64 desc[UR8][R28.64], R4 ;  /* 0x000000041c007986 */ /* 0x0001e4000c101b08 */
.L_x_39:
[----:B------:R-:W-:Y:S05]  /*1b00*/  BSYNC.RECONVERGENT B6 ;  /* 0x0000000000067941 */ /* 0x000fea0003800200 */
.L_x_37:
[----:B------:R-:W-:Y:S02]  /*1b10*/  ISETP.NE.AND P3, PT, R30, RZ, PT ;  /* 0x000000ff1e00720c */ /* 0x000fe40003f65270 */
[----:B------:R-:W-:Y:S02]  /*1b20*/  IADD3 R26, P0, PT, R26, 0x40, RZ ;  /* 0x000000401a1a7810 */ /* 0x000fe40007f1e0ff */
[----:B0-2---:R-:W-:Y:S02]  /*1b30*/  IADD3 R28, P1, PT, R28, 0x10, RZ ;  /* 0x000000101c1c7810 */ /* 0x005fe40007f3e0ff */
[----:B------:R-:W-:Y:S01]  /*1b40*/  IADD3 R16, P2, PT, R16, 0x40, RZ ;  /* 0x0000004010107810 */ /* 0x000fe20007f5e0ff */
[----:B------:R-:W-:Y:S02]  /*1b50*/  IMAD.X R27, RZ, RZ, R27, P0 ;  /* 0x000000ffff1b7224 */ /* 0x000fe400000e061b */
[----:B------:R-:W-:Y:S02]  /*1b60*/  IMAD.X R29, RZ, RZ, R29, P1 ;  /* 0x000000ffff1d7224 */ /* 0x000fe400008e061d */
[----:B------:R-:W-:-:S02]  /*1b70*/  IMAD.X R17, RZ, RZ, R17, P2 ;  /* 0x000000ffff117224 */ /* 0x000fc400010e0611 */
[----:B------:R-:W-:Y:S06]  /*1b80*/  @P3 BRA `(.L_x_44) ;  /* 0xffffffe400d43947 */ /* 0x000fec000383ffff */
[----:B------:R-:W-:Y:S05]  /*1b90*/  BSYNC.RECONVERGENT B7 ;  /* 0x0000000000077941 */ /* 0x000fea0003800200 */
.L_x_15:
[----:B------:R-:W0:Y:S01]  /*1ba0*/  LDCU UR4, c[0x0][0x390] ;  /* 0x00007200ff0477ac */ /* 0x000e220008000800 */
[----:B------:R-:W-:Y:S02]  /*1bb0*/  UMOV UR5, URZ ;  /* 0x000000ff00057c82 */ /* 0x000fe40008000000 */
[----:B------:R-:W-:Y:S01]  /*1bc0*/  IMAD.U32 R27, RZ, RZ, UR5 ;  /* 0x00000005ff1b7e24 */ /* 0x000fe2000f8e00ff */
[----:B0-----:R-:W-:-:S06]  /*1bd0*/  ULOP3.LUT UR4, UR4, 0x7ffffffe, URZ, 0xc0, !UPT ;  /* 0x7ffffffe04047892 */ /* 0x001fcc000f8ec0ff */
[----:B------:R-:W-:-:S07]  /*1be0*/  IMAD.U32 R26, RZ, RZ, UR4 ;  /* 0x00000004ff1a7e24 */ /* 0x000fce000f8e00ff */
.L_x_14:
[----:B------:R-:W0:Y:S02]  /*1bf0*/  LDCU UR4, c[0x0][0x390] ;  /* 0x00007200ff0477ac */ /* 0x000e240008000800 */
[----:B0-----:R-:W-:-:S04]  /*1c00*/  ULOP3.LUT UR4, UR4, 0x1, URZ, 0xc0, !UPT ;  /* 0x0000000104047892 */ /* 0x001fc8000f8ec0ff */
[----:B------:R-:W-:-:S09]  /*1c10*/  UISETP.NE.U32.AND UP0, UPT, UR4, 0x1, UPT ;  /* 0x000000010400788c */ /* 0x000fd2000bf05070 */
[----:B------:R-:W-:Y:S05]  /*1c20*/  BRA.U UP0, `(.L_x_13) ;  /* 0x0000000d00387547 */ /* 0x000fea000b800000 */
[----:B------:R-:W0:Y:S01]  /*1c30*/  LDCU.64 UR4, c[0x0][0x388] ;  /* 0x00007100ff0477ac */ /* 0x000e220008000a00 */
[----:B------:R-:W-:Y:S01]  /*1c40*/  IMAD.SHL.U32 R23, R26, 0x20, RZ ;  /* 0x000000201a177824 */ /* 0x000fe200078e00ff */
[----:B-1----:R-:W-:Y:S02]  /*1c50*/  R2UR UR6, R24 ;  /* 0x00000000180672ca */ /* 0x002fe400000e0000 */
[----:B------:R-:W-:Y:S02]  /*1c60*/  R2UR UR7, R25 ;  /* 0x00000000190772ca */ /* 0x000fe400000e0000 */
[----:B------:R-:W-:Y:S02]  /*1c70*/  SHF.L.U64.HI R28, R26, 0x5, R27 ;  /* 0x000000051a1c7819 */ /* 0x000fe4000001021b */
[----:B0-----:R-:W-:-:S04]  /*1c80*/  IADD3 R16, P0, PT, R23, UR4, RZ ;  /* 0x0000000417107c10 */ /* 0x001fc8000ff1e0ff */
[----:B------:R-:W-:-:S05]  /*1c90*/  IADD3.X R17, PT, PT, R28, UR5, RZ, P0, !PT ;  /* 0x000000051c117c10 */ /* 0x000fca00087fe4ff */
[----:B------:R-:W2:Y:S02]  /*1ca0*/  LDG.E R0, desc[UR6][R16.64] ;  /* 0x0000000610007981 */ /* 0x000ea4000c1e1900 */
        /* <DEDUP_REMOVED lines=13> */
.L_x_47:
[----:B------:R-:W-:Y:S01]  /*1d80*/  MOV R0, 0x78 ;  /* 0x0000007800007802 */ /* 0x000fe20000000f00 */
[----:B------:R-:W-:Y:S02]  /*1d90*/  IMAD.MOV.U32 R4, RZ, RZ, 0x20 ;  /* 0x00000020ff047424 */ /* 0x000fe400078e00ff */
[----:B------:R-:W-:Y:S01]  /*1da0*/  IMAD.MOV.U32 R5, RZ, RZ, RZ ;  /* 0x000000ffff057224 */ /* 0x000fe200078e00ff */
[----:B------:R0:W1:Y:S06]  /*1db0*/  LDC.64 R6, c[0x4][R0] ;  /* 0x0100000000067b82 */ /* 0x00006c0000000a00 */
[----:B------:R-:W-:-:S07]  /*1dc0*/  LEPC R20, `(.L_x_48) ;  /* 0x000000001014794e */ /* 0x000fce0000000000 */
[----:B01----:R-:W-:Y:S05]  /*1dd0*/  CALL.ABS.NOINC R6 ;  /* 0x0000000006007343 */ /* 0x003fea0003c00000 */
.L_x_48:
[----:B------:R-:W0:Y:S01]  /*1de0*/  LDCU.64 UR4, c[0x4][0x10] ;  /* 0x01000200ff0477ac */ /* 0x000e220008000a00 */
[C---:B------:R-:W-:Y:S01]  /*1df0*/  R2UR UR8, R24.reuse ;  /* 0x00000000180872ca */ /* 0x040fe200000e0000 */
[----:B------:R-:W-:Y:S01]  /*1e00*/  IMAD.MOV.U32 R3, RZ, RZ, 0x2 ;  /* 0x00000002ff037424 */ /* 0x000fe200078e00ff */
[C---:B------:R-:W-:Y:S01]  /*1e10*/  R2UR UR9, R25.reuse ;  /* 0x00000000190972ca */ /* 0x040fe200000e0000 */
[----:B------:R-:W-:Y:S01]  /*1e20*/  IMAD.MOV.U32 R18, RZ, RZ, R4 ;  /* 0x000000ffff127224 */ /* 0x000fe200078e0004 */
[C---:B------:R-:W-:Y:S01]  /*1e30*/  R2UR UR6, R24.reuse ;  /* 0x00000000180672ca */ /* 0x040fe200000e0000 */
[----:B------:R-:W-:Y:S01]  /*1e40*/  IMAD.MOV.U32 R19, RZ, RZ, R5 ;  /* 0x000000ffff137224 */ /* 0x000fe200078e0005 */
[C---:B------:R-:W-:Y:S02]  /*1e50*/  R2UR UR7, R25.reuse ;  /* 0x00000000190772ca */ /* 0x040fe400000e0000 */
[----:B------:R-:W-:Y:S02]  /*1e60*/  R2UR UR10, R24 ;  /* 0x00000000180a72ca */ /* 0x000fe400000e0000 */
[----:B------:R-:W-:-:S05]  /*1e70*/  R2UR UR11, R25 ;  /* 0x00000000190b72ca */ /* 0x000fca00000e0000 */
[----:B------:R-:W-:Y:S01]  /*1e80*/  ST.E desc[UR8][R18.64+0x8], R3 ;  /* 0x0000080312007985 */ /* 0x000fe2000c101908 */
[----:B0-----:R-:W-:-:S04]  /*1e90*/  UIADD3 UR4, UP0, UPT, UR4, 0x10, URZ ;  /* 0x0000001004047890 */ /* 0x001fc8000ff1e0ff */
[----:B------:R-:W-:Y:S02]  /*1ea0*/  UIADD3.X UR5, UPT, UPT, URZ, UR5, URZ, UP0, !UPT ;  /* 0x00000005ff057290 */ /* 0x000fe400087fe4ff */
[----:B------:R-:W-:-:S04]  /*1eb0*/  IMAD.U32 R8, RZ, RZ, UR4 ;  /* 0x00000004ff087e24 */ /* 0x000fc8000f8e00ff */
[----:B------:R-:W-:-:S05]  /*1ec0*/  IMAD.U32 R9, RZ, RZ, UR5 ;  /* 0x00000005ff097e24 */ /* 0x000fca000f8e00ff */
[----:B------:R0:W-:Y:S04]  /*1ed0*/  ST.E.64 desc[UR6][R18.64], R8 ;  /* 0x0000000812007985 */ /* 0x0001e8000c101b06 */
[----:B------:R-:W2:Y:S01]  /*1ee0*/  LDG.E.64 R4, desc[UR10][R16.64+0x8] ;  /* 0x0000080a10047981 */ /* 0x000ea2000c1e1b00 */
[----:B------:R-:W-:Y:S02]  /*1ef0*/  R2UR UR4, R24 ;  /* 0x00000000180472ca */ /* 0x000fe400000e0000 */
[----:B------:R-:W-:-:S13]  /*1f00*/  R2UR UR5, R25 ;  /* 0x00000000190572ca */ /* 0x000fda00000e0000 */
[----:B--2---:R-:W2:Y:S04]  /*1f10*/  LD.E R5, desc[UR4][R4.64] ;  /* 0x0000000404057980 */ /* 0x004ea8000c101900 */
[----:B--2---:R2:W-:Y:S04]  /*1f20*/  ST.E desc[UR4][R18.64+0xc], R5 ;  /* 0x00000c0512007985 */ /* 0x0045e8000c101904 */
[----:B------:R-:W0:Y:S04]  /*1f30*/  LDG.E.64 R6, desc[UR6][R16.64+0x18] ;  /* 0x0000180610067981 */ /* 0x000e28000c1e1b00 */
[----:B0-----:R-:W3:Y:S04]  /*1f40*/  LD.E R8, desc[UR4][R6.64] ;  /* 0x0000000406087980 */ /* 0x001ee8000c101900 */
[----:B------:R-:W3:Y:S04]  /*1f50*/  LD.E R9, desc[UR6][R6.64+0x4] ;  /* 0x0000040606097980 */ /* 0x000ee8000c101900 */
[----:B------:R-:W4:Y:S04]  /*1f60*/  LD.E R3, desc[UR8][R6.64+0x8] ;  /* 0x0000080806037980 */ /* 0x000f28000c101900 */
[----:B---3--:R2:W-:Y:S04]  /*1f70*/  ST.E.64 desc[UR4][R18.64+0x10], R8 ;  /* 0x0000100812007985 */ /* 0x0085e8000c101b04 */
[----:B----4-:R2:W-:Y:S01]  /*1f80*/  ST.E desc[UR6][R18.64+0x18], R3 ;  /* 0x0000180312007985 */ /* 0x0105e2000c101906 */
[----:B------:R-:W-:Y:S05]  /*1f90*/  BRA `(.L_x_46) ;  /* 0x0000000000987947 */ /* 0x000fea0003800000 */
.L_x_45:
        /* <DEDUP_REMOVED lines=8> */
.L_x_49:
[----:B------:R-:W-:Y:S01]  /*2020*/  MOV R0, 0x78 ;  /* 0x0000007800007802 */ /* 0x000fe20000000f00 */
[----:B------:R-:W-:Y:S02]  /*2030*/  IMAD.MOV.U32 R4, RZ, RZ, 0x18 ;  /* 0x00000018ff047424 */ /* 0x000fe400078e00ff */
[----:B------:R-:W-:Y:S01]  /*2040*/  IMAD.MOV.U32 R5, RZ, RZ, RZ ;  /* 0x000000ffff057224 */ /* 0x000fe200078e00ff */
[----:B------:R0:W1:Y:S06]  /*2050*/  LDC.64 R6, c[0x4][R0] ;  /* 0x0100000000067b82 */ /* 0x00006c0000000a00 */
[----:B------:R-:W-:-:S07]  /*2060*/  LEPC R20, `(.L_x_50) ;  /* 0x000000001014794e */ /* 0x000fce0000000000 */
[----:B01----:R-:W-:Y:S05]  /*2070*/  CALL.ABS.NOINC R6 ;  /* 0x0000000006007343 */ /* 0x003fea0003c00000 */
.L_x_50:
        /* <DEDUP_REMOVED lines=10> */
[----:B------:R1:W-:Y:S01]  /*2120*/  ST.E desc[UR8][R18.64+0x8], R9 ;  /* 0x0000080912007985 */ /* 0x0003e2000c101908 */
[----:B0-----:R-:W-:-:S04]  /*2130*/  UIADD3 UR4, UP0, UPT, UR4, 0x10, URZ ;  /* 0x0000001004047890 */ /* 0x001fc8000ff1e0ff */
[----:B------:R-:W-:Y:S02]  /*2140*/  UIADD3.X UR5, UPT, UPT, URZ, UR5, URZ, UP0, !UPT ;  /* 0x00000005ff057290 */ /* 0x000fe400087fe4ff */
[----:B------:R-:W-:-:S04]  /*2150*/  IMAD.U32 R6, RZ, RZ, UR4 ;  /* 0x00000004ff067e24 */ /* 0x000fc8000f8e00ff */
[----:B------:R-:W-:-:S05]  /*2160*/  IMAD.U32 R7, RZ, RZ, UR5 ;  /* 0x00000005ff077e24 */ /* 0x000fca000f8e00ff */
        /* <DEDUP_REMOVED lines=9> */
.L_x_46:
[----:B------:R-:W0:Y:S01]  /*2200*/  LDCU.64 UR4, c[0x0][0x380] ;  /* 0x00007000ff0477ac */ /* 0x000e220008000a00 */
[----:B------:R-:W-:Y:S02]  /*2210*/  R2UR UR6, R24 ;  /* 0x00000000180672ca */ /* 0x000fe400000e0000 */
[----:B------:R-:W-:Y:S02]  /*2220*/  R2UR UR7, R25 ;  /* 0x00000000190772ca */ /* 0x000fe400000e0000 */
[----:B0-----:R-:W-:-:S04]  /*2230*/  IADD3 R16, P0, PT, R23, UR4, RZ ;  /* 0x0000000417107c10 */ /* 0x001fc8000ff1e0ff */
[----:B------:R-:W-:-:S07]  /*2240*/  IADD3.X R17, PT, PT, R28, UR5, RZ, P0, !PT ;  /* 0x000000051c117c10 */ /* 0x000fce00087fe4ff */
[----:B------:R-:W3:Y:S02]  /*2250*/  LDG.E R0, desc[UR6][R16.64] ;  /* 0x0000000610007981 */ /* 0x000ee4000c1e1900 */
[----:B---3--:R-:W-:-:S13]  /*2260*/  ISETP.NE.AND P0, PT, R0, 0x2, PT ;  /* 0x000000020000780c */ /* 0x008fda0003f05270 */
[----:B------:R-:W-:Y:S05]  /*2270*/  @!P0 BRA `(.L_x_51) ;  /* 0x0000000000c88947 */ /* 0x000fea0003800000 */
[----:B------:R-:W-:-:S13]  /*2280*/  ISETP.NE.AND P0, PT, R0, 0x1, PT ;  /* 0x000000010000780c */ /* 0x000fda0003f05270 */
[----:B------:R-:W-:Y:S05]  /*2290*/  @P0 BRA `(.L_x_13) ;  /* 0x00000004009c0947 */ /* 0x000fea0003800000 */
[----:B------:R-:W-:Y:S02]  /*22a0*/  R2UR UR4, R24 ;  /* 0x00000000180472ca */ /* 0x000fe400000e0000 */
[----:B------:R-:W-:-:S13]  /*22b0*/  R2UR UR5, R25 ;  /* 0x00000000190572ca */ /* 0x000fda00000e0000 */
[----:B------:R-:W3:Y:S01]  /*22c0*/  LDG.E R0, desc[UR4][R16.64+0x10] ;  /* 0x0000100410007981 */ /* 0x000ee2000c1e1900 */
[----:B-12---:R-:W-:Y:S01]  /*22d0*/  MOV R3, 0x0 ;  /* 0x0000000000037802 */ /* 0x006fe20000000f00 */
[----:B------:R-:W0:Y:S01]  /*22e0*/  LDCU.64 UR4, c[0x4][0x50] ;  /* 0x01000a00ff0477ac */ /* 0x000e220008000a00 */
[----:B------:R-:W-:Y:S02]  /*22f0*/  IMAD.MOV.U32 R6, RZ, RZ, R2 ;  /* 0x000000ffff067224 */ /* 0x000fe400078e0002 */
[----:B------:R1:W2:Y:S01]  /*2300*/  LDC.64 R8, c[0x4][R3] ;  /* 0x0100000003087b82 */ /* 0x0002a20000000a00 */
[----:B------:R-:W-:Y:S02]  /*2310*/  IMAD.MOV.U32 R7, RZ, RZ, R22 ;  /* 0x000000ffff077224 */ /* 0x000fe400078e0016 */
[----:B0-----:R-:W-:Y:S02]  /*2320*/  IMAD.U32 R4, RZ, RZ, UR4 ;  /* 0x00000004ff047e24 */ /* 0x001fe4000f8e00ff */
[----:B------:R-:W-:Y:S01]  /*2330*/  IMAD.U32 R5, RZ, RZ, UR5 ;  /* 0x00000005ff057e24 */ /* 0x000fe2000f8e00ff */
[----:B--23--:R1:W-:Y:S06]  /*2340*/  STL [R1], R0 ;  /* 0x0000000001007387 */ /* 0x00c3ec0000100800 */
[----:B------:R-:W-:-:S07]  /*2350*/  LEPC R20, `(.L_x_52) ;  /* 0x000000001014794e */ /* 0x000fce0000000000 */
[----:B-1----:R-:W-:Y:S05]  /*2360*/  CALL.ABS.NOINC R8 ;  /* 0x0000000008007343 */ /* 0x002fea0003c00000 */
.L_x_52:
[----:B------:R-:W-:Y:S01]  /*2370*/  MOV R0, 0x78 ;  /* 0x0000007800007802 */ /* 0x000fe20000000f00 */
[----:B------:R-:W-:Y:S02]  /*2380*/  IMAD.MOV.U32 R4, RZ, RZ, 0x28 ;  /* 0x00000028ff047424 */ /* 0x000fe400078e00ff */
[----:B------:R-:W-:Y:S01]  /*2390*/  IMAD.MOV.U32 R5, RZ, RZ, RZ ;  /* 0x000000ffff057224 */ /* 0x000fe200078e00ff */
[----:B------:R0:W1:Y:S06]  /*23a0*/  LDC.64 R2, c[0x4][R0] ;  /* 0x0100000000027b82 */ /* 0x00006c0000000a00 */
[----:B------:R-:W-:-:S07]  /*23b0*/  LEPC R20, `(.L_x_53) ;  /* 0x000000001014794e */ /* 0x000fce0000000000 */
[----:B01----:R-:W-:Y:S05]  /*23c0*/  CALL.ABS.NOINC R2 ;  /* 0x0000000002007343 */ /* 0x003fea0003c00000 */
.L_x_53:
[----:B------:R-:W0:Y:S01]  /*23d0*/  LDCU.64 UR4, c[0x4][0x18] ;  /* 0x01000300ff0477ac */ /* 0x000e220008000a00 */
[C---:B------:R-:W-:Y:S01]  /*23e0*/  R2UR UR10, R24.reuse ;  /* 0x00000000180a72ca */ /* 0x040fe200000e0000 */
[----:B------:R-:W-:Y:S01]  /*23f0*/  IMAD.MOV.U32 R11, RZ, RZ, 0x1 ;  /* 0x00000001ff0b7424 */ /* 0x000fe200078e00ff */
[C---:B------:R-:W-:Y:S02]  /*2400*/  R2UR UR11, R25.reuse ;  /* 0x00000000190b72ca */ /* 0x040fe400000e0000 */
[C---:B------:R-:W-:Y:S02]  /*2410*/  R2UR UR8, R24.reuse ;  /* 0x00000000180872ca */ /* 0x040fe400000e0000 */
[C---:B------:R-:W-:Y:S02]  /*2420*/  R2UR UR9, R25.reuse ;  /* 0x00000000190972ca */ /* 0x040fe400000e0000 */
[----:B------:R-:W-:Y:S02]  /*2430*/  R2UR UR6, R24 ;  /* 0x00000000180672ca */ /* 0x000fe400000e0000 */
[----:B------:R-:W-:-:S02]  /*2440*/  R2UR UR7, R25 ;  /* 0x00000000190772ca */ /* 0x000fc400000e0000 */
[----:B------:R-:W-:Y:S02]  /*2450*/  R2UR UR12, R24 ;  /* 0x00000000180c72ca */ /* 0x000fe400000e0000 */
[----:B------:R-:W-:Y:S01]  /*2460*/  R2UR UR13, R25 ;  /* 0x00000000190d72ca */ /* 0x000fe200000e0000 */
[----:B------:R-:W-:Y:S01]  /*2470*/  ST.E desc[UR10][R4.64+0x18], R11 ;  /* 0x0000180b04007985 */ /* 0x000fe2000c10190a */
[----:B0-----:R-:W-:-:S04]  /*2480*/  UIADD3 UR4, UP0, UPT, UR4, 0x10, URZ ;  /* 0x0000001004047890 */ /* 0x001fc8000ff1e0ff */
[----:B------:R-:W-:Y:S02]  /*2490*/  UIADD3.X UR5, UPT, UPT, URZ, UR5, URZ, UP0, !UPT ;  /* 0x00000005ff057290 */ /* 0x000fe400087fe4ff */
[----:B------:R-:W-:Y:S01]  /*24a0*/  IMAD.U32 R6, RZ, RZ, UR4 ;  /* 0x00000004ff067e24 */ /* 0x000fe2000f8e00ff */
[----:B------:R-:W-:Y:S03]  /*24b0*/  ST.E desc[UR6][R4.64+0x8], RZ ;  /* 0x000008ff04007985 */ /* 0x000fe6000c101906 */
[----:B------:R-:W-:-:S05]  /*24c0*/  IMAD.U32 R7, RZ, RZ, UR5 ;  /* 0x00000005ff077e24 */ /* 0x000fca000f8e00ff */
[----:B------:R0:W-:Y:S04]  /*24d0*/  ST.E.64 desc[UR8][R4.64], R6 ;  /* 0x0000000604007985 */ /* 0x0001e8000c101b08 */
[----:B------:R-:W2:Y:S01]  /*24e0*/  LDG.E R9, desc[UR12][R16.64+0x10] ;  /* 0x0000100c10097981 */ /* 0x000ea2000c1e1900 */
[----:B------:R-:W-:Y:S02]  /*24f0*/  R2UR UR4, R24 ;  /* 0x00000000180472ca */ /* 0x000fe400000e0000 */
[----:B------:R-:W-:-:S13]  /*2500*/  R2UR UR5, R25 ;  /* 0x00000000190572ca */ /* 0x000fda00000e0000 */
[----:B--2---:R3:W-:Y:S01]  /*2510*/  ST.E desc[UR4][R4.64+0x1c], R9 ;  /* 0x00001c0904007985 */ /* 0x0047e2000c101904 */
[----:B------:R-:W0:Y:S03]  /*2520*/  LDCU.64 UR4, c[0x0][0x398] ;  /* 0x00007300ff0477ac */ /* 0x000e260008000a00 */
[----:B------:R-:W2:Y:S04]  /*2530*/  LDG.E.64 R2, desc[UR6][R16.64+0x18] ;  /* 0x0000180610027981 */ /* 0x000ea8000c1e1b00 */
[----:B------:R3:W-:Y:S01]  /*2540*/  ST.E.64 desc[UR8][R4.64+0x10], R18 ;  /* 0x0000101204007985 */ /* 0x0007e2000c101b08 */
[----:B0-----:R-:W-:-:S04]  /*2550*/  LEA R6, P0, R26, UR4, 0x3 ;  /* 0x000000041a067c11 */ /* 0x001fc8000f8018ff */
[----:B------:R-:W-:Y:S01]  /*2560*/  LEA.HI.X R7, R26, UR5, R27, 0x3, P0 ;  /* 0x000000051a077c11 */ /* 0x000fe200080f1c1b */
[----:B--2---:R3:W-:Y:S04]  /*2570*/  ST.E.64 desc[UR6][R4.64+0x20], R2 ;  /* 0x0000200204007985 */ /* 0x0047e8000c101b06 */
[----:B------:R3:W-:Y:S01]  /*2580*/  STG.E.64 desc[UR10][R6.64], R4 ;  /* 0x0000000406007986 */ /* 0x0007e2000c101b0a */
[----:B------:R-:W-:Y:S05]  /*2590*/  BRA `(.L_x_13) ;  /* 0x0000000000dc7947 */ /* 0x000fea0003800000 */
.L_x_51:
[----:B------:R-:W-:Y:S02]  /*25a0*/  R2UR UR4, R24 ;  /* 0x00000000180472ca */ /* 0x000fe400000e0000 */
[----:B------:R-:W-:-:S13]  /*25b0*/  R2UR UR5, R25 ;  /* 0x00000000190572ca */ /* 0x000fda00000e0000 */
[----:B-12---:R-:W2:Y:S01]  /*25c0*/  LDG.E.64 R8, desc[UR4][R16.64+0x8] ;  /* 0x0000080410087981 */ /* 0x006ea2000c1e1b00 */
[----:B------:R-:W-:Y:S02]  /*25d0*/  R2UR UR6, R24 ;  /* 0x00000000180672ca */ /* 0x000fe400000e0000 */
[----:B------:R-:W-:Y:S01]  /*25e0*/  R2UR UR7, R25 ;  /* 0x00000000190772ca */ /* 0x000fe200000e0000 */
[----:B--2---:R-:W2:Y:S01]  /*25f0*/  LD.E R0, desc[UR4][R8.64] ;  /* 0x0000000408007980 */ /* 0x004ea2000c101900 */
        /* <DEDUP_REMOVED lines=13> */
.L_x_54:
[----:B------:R-:W-:Y:S01]  /*26d0*/  MOV R0, 0x78 ;  /* 0x0000007800007802 */ /* 0x000fe20000000f00 */
[----:B------:R-:W-:Y:S02]  /*26e0*/  IMAD.MOV.U32 R4, RZ, RZ, 0x28 ;  /* 0x00000028ff047424 */ /* 0x000fe400078e00ff */
[----:B------:R-:W-:Y:S01]  /*26f0*/  IMAD.MOV.U32 R5, RZ, RZ, RZ ;  /* 0x000000ffff057224 */ /* 0x000fe200078e00ff */
[----:B------:R0:W1:Y:S06]  /*2700*/  LDC.64 R2, c[0x4][R0] ;  /* 0x0100000000027b82 */ /* 0x00006c0000000a00 */
[----:B------:R-:W-:-:S07]  /*2710*/  LEPC R20, `(.L_x_55) ;  /* 0x000000001014794e */ /* 0x000fce0000000000 */
[----:B01----:R-:W-:Y:S05]  /*2720*/  CALL.ABS.NOINC R2 ;  /* 0x0000000002007343 */ /* 0x003fea0003c00000 */
.L_x_55:
        /* <DEDUP_REMOVED lines=10> */
[----:B------:R2:W-:Y:S01]  /*27d0*/  ST.E desc[UR10][R4.64+0x18], R13 ;  /* 0x0000180d04007985 */ /* 0x0005e2000c10190a */
[----:B0-----:R-:W-:-:S04]  /*27e0*/  UIADD3 UR4, UP0, UPT, UR4, 0x10, URZ ;  /* 0x0000001004047890 */ /* 0x001fc8000ff1e0ff */
[----:B------:R-:W-:Y:S02]  /*27f0*/  UIADD3.X UR5, UPT, UPT, URZ, UR5, URZ, UP0, !UPT ;  /* 0x00000005ff057290 */ /* 0x000fe400087fe4ff */
[----:B------:R-:W-:Y:S01]  /*2800*/  IMAD.U32 R8, RZ, RZ, UR4 ;  /* 0x00000004ff087e24 */ /* 0x000fe2000f8e00ff */
[----:B------:R2:W-:Y:S03]  /*2810*/  ST.E desc[UR6][R4.64+0x8], RZ ;  /* 0x000008ff04007985 */ /* 0x0005e6000c101906 */
[----:B------:R-:W-:-:S05]  /*2820*/  IMAD.U32 R9, RZ, RZ, UR5 ;  /* 0x00000005ff097e24 */ /* 0x000fca000f8e00ff */
[----:B------:R2:W-:Y:S04]  /*2830*/  ST.E.64 desc[UR8][R4.64], R8 ;  /* 0x0000000804007985 */ /* 0x0005e8000c101b08 */
[----:B------:R-:W3:Y:S01]  /*2840*/  LDG.E.64 R2, desc[UR12][R16.64+0x8] ;  /* 0x0000080c10027981 */ /* 0x000ee2000c1e1b00 */
[----:B------:R-:W-:Y:S02]  /*2850*/  R2UR UR4, R24 ;  /* 0x00000000180472ca */ /* 0x000fe400000e0000 */
[----:B------:R-:W-:-:S13]  /*2860*/  R2UR UR5, R25 ;  /* 0x00000000190572ca */ /* 0x000fda00000e0000 */
[----:B---3--:R-:W3:Y:S04]  /*2870*/  LD.E R11, desc[UR4][R2.64] ;  /* 0x00000004020b7980 */ /* 0x008ee8000c101900 */
[----:B---3--:R2:W-:Y:S04]  /*2880*/  ST.E desc[UR4][R4.64+0x1c], R11 ;  /* 0x00001c0b04007985 */ /* 0x0085e8000c101904 */
[----:B------:R-:W3:Y:S04]  /*2890*/  LDG.E.64 R6, desc[UR6][R16.64+0x8] ;  /* 0x0000080610067981 */ /* 0x000ee8000c1e1b00 */
[----:B---3--:R-:W3:Y:S01]  /*28a0*/  LD.E R7, desc[UR4][R6.64+0x4] ;  /* 0x0000040406077980 */ /* 0x008ee2000c101900 */
[----:B------:R-:W0:Y:S03]  /*28b0*/  LDCU.64 UR4, c[0x0][0x398] ;  /* 0x00007300ff0477ac */ /* 0x000e260008000a00 */
[----:B------:R2:W-:Y:S01]  /*28c0*/  ST.E.64 desc[UR8][R4.64+0x10], R18 ;  /* 0x0000101204007985 */ /* 0x0005e2000c101b08 */
[----:B0-----:R-:W-:-:S04]  /*28d0*/  LEA R2, P0, R26, UR4, 0x3 ;  /* 0x000000041a027c11 */ /* 0x001fc8000f8018ff */
[----:B------:R-:W-:Y:S01]  /*28e0*/  LEA.HI.X R3, R26, UR5, R27, 0x3, P0 ;  /* 0x000000051a037c11 */ /* 0x000fe200080f1c1b */
[----:B---3--:R2:W-:Y:S04]  /*28f0*/  ST.E desc[UR6][R4.64+0x20], R7 ;  /* 0x0000200704007985 */ /* 0x0085e8000c101906 */
[----:B------:R2:W-:Y:S04]  /*2900*/  STG.E.64 desc[UR10][R2.64], R4 ;  /* 0x0000000402007986 */ /* 0x0005e8000c101b0a */
.L_x_13:
[----:B------:R-:W-:Y:S01]  /*2910*/  MOV R0, 0x78 ;  /* 0x0000007800007802 */ /* 0x000fe20000000f00 */
[----:B-123--:R-:W-:Y:S02]  /*2920*/  IMAD.MOV.U32 R4, RZ, RZ, 0x28 ;  /* 0x00000028ff047424 */ /* 0x00efe400078e00ff */
[----:B------:R-:W-:Y:S01]  /*2930*/  IMAD.MOV.U32 R5, RZ, RZ, RZ ;  /* 0x000000ffff057224 */ /* 0x000fe200078e00ff */
[----:B------:R0:W1:Y:S06]  /*2940*/  LDC.64 R2, c[0x4][R0] ;  /* 0x0100000000027b82 */ /* 0x00006c0000000a00 */
[----:B------:R-:W-:-:S07]  /*2950*/  LEPC R20, `(.L_x_56) ;  /* 0x000000001014794e */ /* 0x000fce0000000000 */
[----:B01----:R-:W-:Y:S05]  /*2960*/  CALL.ABS.NOINC R2 ;  /* 0x0000000002007343 */ /* 0x003fea0003c00000 */
.L_x_56:
[----:B------:R-:W0:Y:S01]  /*2970*/  LDCU.64 UR4, c[0x4][0x28] ;  /* 0x01000500ff0477ac */ /* 0x000e220008000a00 */
[----:B------:R-:W1:Y:S01]  /*2980*/  LDC.64 R8, c[0x0][0x398] ;  /* 0x0000e600ff087b82 */ /* 0x000e620000000a00 */
[C---:B------:R-:W-:Y:S02]  /*2990*/  R2UR UR8, R24.reuse ;  /* 0x00000000180872ca */ /* 0x040fe400000e0000 */
[C---:B------:R-:W-:Y:S02]  /*29a0*/  R2UR UR9, R25.reuse ;  /* 0x00000000190972ca */ /* 0x040fe400000e0000 */
[C---:B------:R-:W-:Y:S02]  /*29b0*/  R2UR UR10, R24.reuse ;  /* 0x00000000180a72ca */ /* 0x040fe400000e0000 */
[----:B------:R-:W-:Y:S01]  /*29c0*/  R2UR UR11, R25 ;  /* 0x00000000190b72ca */ /* 0x000fe200000e0000 */
[----:B------:R-:W2:Y:S01]  /*29d0*/  LDC R11, c[0x0][0x390] ;  /* 0x0000e400ff0b7b82 */ /* 0x000ea20000000800 */
[----:B------:R-:W-:-:S02]  /*29e0*/  R2UR UR12, R24 ;  /* 0x00000000180c72ca */ /* 0x000fc400000e0000 */
[C---:B------:R-:W-:Y:S02]  /*29f0*/  R2UR UR13, R25.reuse ;  /* 0x00000000190d72ca */ /* 0x040fe400000e0000 */
[C---:B------:R-:W-:Y:S02]  /*2a00*/  R2UR UR6, R24.reuse ;  /* 0x00000000180672ca */ /* 0x040fe400000e0000 */
[C---:B------:R-:W-:Y:S01]  /*2a10*/  R2UR UR7, R25.reuse ;  /* 0x00000000190772ca */ /* 0x040fe200000e0000 */
[----:B------:R-:W3:Y:S01]  /*2a20*/  LDC.64 R2, c[0x0][0x3a0] ;  /* 0x0000e800ff027b82 */ /* 0x000ee20000000a00 */
[----:B0-----:R-:W-:Y:S01]  /*2a30*/  UIADD3 UR4, UP0, UPT, UR4, 0x10, URZ ;  /* 0x0000001004047890 */ /* 0x001fe2000ff1e0ff */
[----:B------:R-:W-:Y:S02]  /*2a40*/  R2UR UR14, R24 ;  /* 0x00000000180e72ca */ /* 0x000fe400000e0000 */
[----:B------:R-:W-:Y:S01]  /*2a50*/  R2UR UR15, R25 ;  /* 0x00000000190f72ca */ /* 0x000fe200000e0000 */
[----:B------:R-:W-:-:S02]  /*2a60*/  UIADD3.X UR5, UPT, UPT, URZ, UR5, URZ, UP0, !UPT ;  /* 0x00000005ff057290 */ /* 0x000fc400087fe4ff */
[----:B------:R-:W-:Y:S01]  /*2a70*/  IMAD.U32 R6, RZ, RZ, UR4 ;  /* 0x00000004ff067e24 */ /* 0x000fe2000f8e00ff */
[----:B-1----:R-:W-:Y:S03]  /*2a80*/  ST.E.64 desc[UR10][R4.64+0x18], R8 ;  /* 0x0000180804007985 */ /* 0x002fe6000c101b0a */
[----:B------:R-:W-:Y:S01]  /*2a90*/  IMAD.U32 R7, RZ, RZ, UR5 ;  /* 0x00000005ff077e24 */ /* 0x000fe2000f8e00ff */
[----:B------:R-:W-:Y:S04]  /*2aa0*/  ST.E desc[UR6][R4.64+0x8], RZ ;  /* 0x000008ff04007985 */ /* 0x000fe8000c101906 */
[----:B------:R-:W-:Y:S04]  /*2ab0*/  ST.E.64 desc[UR8][R4.64], R6 ;  /* 0x0000000604007985 */ /* 0x000fe8000c101b08 */
[----:B--2---:R-:W-:Y:S04]  /*2ac0*/  ST.E desc[UR12][R4.64+0x20], R11 ;  /* 0x0000200b04007985 */ /* 0x004fe8000c10190c */
[----:B---3--:R-:W-:Y:S01]  /*2ad0*/  STG.E.64 desc[UR14][R2.64], R4 ;  /* 0x0000000402007986 */ /* 0x008fe2000c101b0e */
[----:B------:R-:W-:Y:S05]  /*2ae0*/  EXIT ;  /* 0x000000000000794d */ /* 0x000fea0003800000 */
        .type           $_Z12create_worldP13GenericObjectP15GenericMaterialiPP6ObjectS5_$_ZNK10Lambertian7scatterEv,@function
        .size           $_Z12create_worldP13GenericObjectP15GenericMaterialiPP6ObjectS5_$_ZNK10Lambertian7scatterEv,($_Z12create_worldP13GenericObjectP15GenericMaterialiPP6ObjectS5_$_ZNK10ObjectList3hitEv - $_Z12create_worldP13GenericObjectP15GenericMaterialiPP6ObjectS5_$_ZNK10Lambertian7scatterEv)
$_Z12create_worldP13GenericObjectP15GenericMaterialiPP6ObjectS5_$_ZNK10Lambertian7scatterEv:
        /* <DEDUP_REMOVED lines=22> */
[----:B--2---:R-:W-:-:S03]  /*2c50*/  IMAD.U32 R5, RZ, RZ, UR7 ;  /* 0x00000007ff057e24 */ /* 0x004fc6000f8e00ff */
[----:B---3--:R0:W-:Y:S01]  /*2c60*/  STL.64 [R1+0x10], R12 ;  /* 0x0000100c01007387 */ /* 0x0081e20000100a00 */
[----:B------:R-:W-:Y:S02]  /*2c70*/  IMAD.MOV.U32 R2, RZ, RZ, R20 ;  /* 0x000000ffff027224 */ /* 0x000fe400078e0014 */
[----:B------:R-:W-:-:S07]  /*2c80*/  IMAD.MOV.U32 R16, RZ, RZ, R21 ;  /* 0x000000ffff107224 */ /* 0x000fce00078e0015 */
[----:B------:R-:W-:-:S07]  /*2c90*/  LEPC R20, `(.L_x_57) ;  /* 0x000000001014794e */ /* 0x000fce0000000000 */
[----:B0-----:R-:W-:Y:S05]  /*2ca0*/  CALL.ABS.NOINC R14 ;  /* 0x000000000e007343 */ /* 0x001fea0003c00000 */
.L_x_57:
[----:B------:R-:W-:Y:S02]  /*2cb0*/  IMAD.MOV.U32 R20, RZ, RZ, R2 ;  /* 0x000000ffff147224 */ /* 0x000fe400078e0002 */
[----:B------:R-:W-:Y:S01]  /*2cc0*/  IMAD.MOV.U32 R21, RZ, RZ, R16 ;  /* 0x000000ffff157224 */ /* 0x000fe200078e0010 */
[----:B------:R-:W2:Y:S01]  /*2cd0*/  LDL R2, [R1+0x18] ;  /* 0x0000180001027983 */ /* 0x000ea20000100800 */
[----:B------:R-:W-:-:S03]  /*2ce0*/  IMAD.MOV.U32 R4, RZ, RZ, 0x1 ;  /* 0x00000001ff047424 */ /* 0x000fc600078e00ff */
[----:B------:R0:W2:Y:S02]  /*2cf0*/  LDL R16, [R1+0x1c] ;  /* 0x00001c0001107983 */ /* 0x0000a40000100800 */
[----:B0-----:R-:W-:Y:S01]  /*2d00*/  VIADD R1, R1, 0x20 ;  /* 0x0000002001017836 */ /* 0x001fe20000000000 */
[----:B--2---:R-:W-:Y:S06]  /*2d10*/  RET.REL.NODEC R20 `(_Z12create_worldP13GenericObjectP15GenericMaterialiPP6ObjectS5_) ;  /* 0xffffffd014b87950 */ /* 0x004fec0003c3ffff */
        .type           $_Z12create_worldP13GenericObjectP15GenericMaterialiPP6ObjectS5_$_ZNK10ObjectList3hitEv,@function
        .size           $_Z12create_worldP13GenericObjectP15GenericMaterialiPP6ObjectS5_$_ZNK10ObjectList3hitEv,($_Z12create_worldP13GenericObjectP15GenericMaterialiPP6ObjectS5_$_ZNK4Mesh3hitEv - $_Z12create_worldP13GenericObjectP15GenericMaterialiPP6ObjectS5_$_ZNK10ObjectList3hitEv)
$_Z12create_worldP13GenericObjectP15GenericMaterialiPP6ObjectS5_$_ZNK10ObjectList3hitEv:
        /* <DEDUP_REMOVED lines=12> */
[----:B--2---:R-:W-:-:S02]  /*2de0*/  IMAD.MOV.U32 R19, RZ, RZ, R5 ;  /* 0x000000ffff137224 */ /* 0x004fc400078e0005 */
[----:B---3--:R-:W-:Y:S01]  /*2df0*/  IMAD.MOV.U32 R18, RZ, RZ, R4 ;  /* 0x000000ffff127224 */ /* 0x008fe200078e0004 */
[----:B------:R-:W2:Y:S02]  /*2e00*/  LDC.64 R22, c[0x0][0x358] ;  /* 0x0000d600ff167b82 */ /* 0x000ea40000000a00 */
[----:B--2---:R-:W-:Y:S02]  /*2e10*/  R2UR UR4, R22 ;  /* 0x00000000160472ca */ /* 0x004fe400000e0000 */
[----:B------:R-:W-:-:S13]  /*2e20*/  R2UR UR5, R23 ;  /* 0x00000000170572ca */ /* 0x000fda00000e0000 */
[----:B------:R-:W2:Y:S01]  /*2e30*/  LD.E R0, desc[UR4][R18.64+0x20] ;  /* 0x0000200412007980 */ /* 0x000ea2000c101900 */
[----:B------:R-:W-:Y:S01]  /*2e40*/  BSSY.RECONVERGENT B7, `(.L_x_58) ;  /* 0x0000017000077945 */ /* 0x000fe20003800200 */
[----:B--2---:R-:W-:-:S13]  /*2e50*/  ISETP.GE.AND P0, PT, R0, 0x1, PT ;  /* 0x000000010000780c */ /* 0x004fda0003f06270 */
[----:B01----:R-:W-:Y:S05]  /*2e60*/  @!P0 BRA `(.L_x_59) ;  /* 0x0000000000508947 */ /* 0x003fea0003800000 */
[----:B------:R-:W-:-:S07]  /*2e70*/  IMAD.MOV.U32 R2, RZ, RZ, RZ ;  /* 0x000000ffff027224 */ /* 0x000fce00078e00ff */
.L_x_61:
        /* <DEDUP_REMOVED lines=11> */
[----:B01----:R-:W-:Y:S05]  /*2f30*/  CALL.REL.NOINC R10 `(_Z12create_worldP13GenericObjectP15GenericMaterialiPP6ObjectS5_) ;  /* 0xffffffd00a307344 */ /* 0x003fea0003c3ffff */
[----:B------:R-:W-:Y:S05]  /*2f40*/  BSYNC.RECONVERGENT B6 ;  /* 0x0000000000067941 */ /* 0x000fea0003800200 */
.L_x_60:
[----:B------:R-:W-:Y:S02]  /*2f50*/  R2UR UR4, R22 ;  /* 0x00000000160472ca */ /* 0x000fe400000e0000 */
[----:B------:R-:W-:-:S13]  /*2f60*/  R2UR UR5, R23 ;  /* 0x00000000170572ca */ /* 0x000fda00000e0000 */
[----:B------:R-:W2:Y:S01]  /*2f70*/  LD.E R3, desc[UR4][R18.64+0x20] ;  /* 0x0000200412037980 */ /* 0x000ea2000c101900 */
[----:B------:R-:W-:-:S05]  /*2f80*/  VIADD R2, R2, 0x1 ;  /* 0x0000000102027836 */ /* 0x000fca0000000000 */
[----:B--2---:R-:W-:-:S13]  /*2f90*/  ISETP.GE.AND P0, PT, R2, R3, PT ;  /* 0x000000030200720c */ /* 0x004fda0003f06270 */
[----:B------:R-:W-:Y:S05]  /*2fa0*/  @!P0 BRA `(.L_x_61) ;  /* 0xfffffffc00b48947 */ /* 0x000fea000383ffff */
.L_x_59:
[----:B------:R-:W-:Y:S05]  /*2fb0*/  BSYNC.RECONVERGENT B7 ;  /* 0x0000000000077941 */ /* 0x000fea0003800200 */
.L_x_58:
        /* <DEDUP_REMOVED lines=12> */
[----:B0-----:R-:W-:Y:S01]  /*3080*/  VIADD R1, R1, 0x28 ;  /* 0x0000002801017836 */ /* 0x001fe20000000000 */
[----:B--2---:R-:W-:Y:S06]  /*3090*/  RET.REL.NODEC R20 `(_Z12create_worldP13GenericObjectP15GenericMaterialiPP6ObjectS5_) ;  /* 0xffffffcc14d87950 */ /* 0x004fec0003c3ffff */
        .type           $_Z12create_worldP13GenericObjectP15GenericMaterialiPP6ObjectS5_$_ZNK4Mesh3hitEv,@function
        .size           $_Z12create_worldP13GenericObjectP15GenericMaterialiPP6ObjectS5_$_ZNK4Mesh3hitEv,($_Z12create_worldP13GenericObjectP15GenericMaterialiPP6ObjectS5_$_ZNK5Metal7scatterEv - $_Z12create_worldP13GenericObjectP15GenericMaterialiPP6ObjectS5_$_ZNK4Mesh3hitEv)
$_Z12create_worldP13GenericObjectP15GenericMaterialiPP6ObjectS5_$_ZNK4Mesh3hitEv:
        /* <DEDUP_REMOVED lines=18> */
[----:B--2---:R-:W-:Y:S02]  /*31c0*/  IMAD.U32 R4, RZ, RZ, UR6 ;  /* 0x00000006ff047e24 */ /* 0x004fe4000f8e00ff */
[----:B------:R2:W4:Y:S01]  /*31d0*/  LDC.64 R8, c[0x4][R3] ;  /* 0x0100000003087b82 */ /* 0x0005220000000a00 */
[----:B------:R-:W5:Y:S01]  /*31e0*/  LDCU UR5, c[0x0][0x2fc] ;  /* 0x00005f80ff0577ac */ /* 0x000f620008000800 */
[----:B------:R-:W-:Y:S01]  /*31f0*/  IMAD.U32 R5, RZ, RZ, UR7 ;  /* 0x00000007ff057e24 */ /* 0x000fe2000f8e00ff */
[----:B-1----:R-:W-:-:S05]  /*3200*/  IADD3 R6, P0, PT, R1, UR4, RZ ;  /* 0x0000000401067c10 */ /* 0x002fca000ff1e0ff */
[----:B-----5:R-:W-:Y:S01]  /*3210*/  IMAD.X R7, RZ, RZ, UR5, P0 ;  /* 0x00000005ff077e24 */ /* 0x020fe200080e06ff */
[----:B0--34-:R2:W-:Y:S07]  /*3220*/  STL [R1], R0 ;  /* 0x0000000001007387 */ /* 0x0195ee0000100800 */
[----:B------:R-:W-:-:S07]  /*3230*/  LEPC R20, `(.L_x_62) ;  /* 0x000000001014794e */ /* 0x000fce0000000000 */
[----:B--2---:R-:W-:Y:S05]  /*3240*/  CALL.ABS.NOINC R8 ;  /* 0x0000000008007343 */ /* 0x004fea0003c00000 */
.L_x_62:
        /* <DEDUP_REMOVED lines=11> */
.L_x_63:
        /* <DEDUP_REMOVED lines=10> */
[----:B--2---:R-:W-:Y:S06]  /*33a0*/  RET.REL.NODEC R20 `(_Z12create_worldP13GenericObjectP15GenericMaterialiPP6ObjectS5_) ;  /* 0xffffffcc14147950 */ /* 0x004fec0003c3ffff */
        .type           $_Z12create_worldP13GenericObjectP15GenericMaterialiPP6ObjectS5_$_ZNK5Metal7scatterEv,@function
        .size           $_Z12create_worldP13GenericObjectP15GenericMaterialiPP6ObjectS5_$_ZNK5Metal7scatterEv,($_Z12create_worldP13GenericObjectP15GenericMaterialiPP6ObjectS5_$_ZNK6Sphere3hitEv - $_Z12create_worldP13GenericObjectP15GenericMaterialiPP6ObjectS5_$_ZNK5Metal7scatterEv)
$_Z12create_worldP13GenericObjectP15GenericMaterialiPP6ObjectS5_$_ZNK5Metal7scatterEv:
[----:B------:R-:W-:Y:S02]  /*33b0*/  IMAD.MOV.U32 R3, RZ, RZ, R1 ;  /* 0x000000ffff037224 */ /* 0x000fe400078e0001 */
        /* <DEDUP_REMOVED lines=19> */
[----:B0-----:R-:W-:-:S05]  /*34f0*/  IADD3 R6, P0, PT, R1, UR4, RZ ;  /* 0x0000000401067c10 */ /* 0x001fca000ff1e0ff */
[----:B-----5:R-:W-:Y:S01]  /*3500*/  IMAD.X R7, RZ, RZ, UR5, P0 ;  /* 0x00000005ff077e24 */ /* 0x020fe200080e06ff */
        /* <DEDUP_REMOVED lines=10> */
.L_x_64:
[----:B------:R-:W-:Y:S01]  /*35b0*/  IMAD.MOV.U32 R20, RZ, RZ, R16 ;  /* 0x000000ffff147224 */ /* 0x000fe200078e0010 */
[----:B------:R-:W2:Y:S01]  /*35c0*/  LDL R18, [R1+0x2c] ;  /* 0x00002c0001127983 */ /* 0x000ea20000100800 */
[----:B------:R-:W-:Y:S02]  /*35d0*/  IMAD.MOV.U32 R21, RZ, RZ, R17 ;  /* 0x000000ffff157224 */ /* 0x000fe400078e0011 */
[----:B------:R-:W-:Y:S01]  /*35e0*/  IMAD.MOV.U32 R3, RZ, RZ, R2 ;  /* 0x000000ffff037224 */ /* 0x000fe200078e0002 */
[----:B------:R-:W2:Y:S01]  /*35f0*/  LDL R16, [R1+0x24] ;  /* 0x0000240001107983 */ /* 0x000ea20000100800 */
[----:B------:R-:W-:-:S03]  /*3600*/  IMAD.MOV.U32 R4, RZ, RZ, 0x1 ;  /* 0x00000001ff047424 */ /* 0x000fc600078e00ff */
[----:B------:R-:W2:Y:S04]  /*3610*/  LDL R2, [R1+0x20] ;  /* 0x0000200001027983 */ /* 0x000ea80000100800 */
[----:B------:R-:W2:Y:S04]  /*3620*/  LDL R17, [R1+0x28] ;  /* 0x0000280001117983 */ /* 0x000ea80000100800 */
[----:B------:R0:W2:Y:S02]  /*3630*/  LDL R19, [R1+0x30] ;  /* 0x0000300001137983 */ /* 0x0000a40000100800 */
[----:B0-----:R-:W-:Y:S01]  /*3640*/  IMAD.MOV.U32 R1, RZ, RZ, R3 ;  /* 0x000000ffff017224 */ /* 0x001fe200078e0003 */
[----:B--2---:R-:W-:Y:S06]  /*3650*/  RET.REL.NODEC R20 `(_Z12create_worldP13GenericObjectP15GenericMaterialiPP6ObjectS5_) ;  /* 0xffffffc814687950 */ /* 0x004fec0003c3ffff */
        .type           $_Z12create_worldP13GenericObjectP15GenericMaterialiPP6ObjectS5_$_ZNK6Sphere3hitEv,@function
        .size           $_Z12create_worldP13GenericObjectP15GenericMaterialiPP6ObjectS5_$_ZNK6Sphere3hitEv,(.L_x_77 - $_Z12create_worldP13GenericObjectP15GenericMaterialiPP6ObjectS5_$_ZNK6Sphere3hitEv)
$_Z12create_worldP13GenericObjectP15GenericMaterialiPP6ObjectS5_$_ZNK6Sphere3hitEv:
[----:B------:R-:W-:Y:S02]  /*3660*/  IMAD.MOV.U32 R3, RZ, RZ, R1 ;  /* 0x000000ffff037224 */ /* 0x000fe400078e0001 */
[----:B------:R-:W-:-:S05]  /*3670*/  VIADD R1, R1, 0xffffffd0 ;  /* 0xffffffd001017836 */ /* 0x000fca0000000000 */
        /* <DEDUP_REMOVED lines=25> */
[----:B-1----:R-:W-:Y:S01]  /*3810*/  IADD3 R6, P0, PT, R1, UR4, RZ ;  /* 0x0000000401067c10 */ /* 0x002fe2000ff1e0ff */
[----:B-----5:R-:W-:-:S02]  /*3820*/  IMAD.U32 R4, RZ, RZ, UR6 ;  /* 0x00000006ff047e24 */ /* 0x020fc4000f8e00ff */
[----:B------:R-:W-:Y:S02]  /*3830*/  IMAD.U32 R5, RZ, RZ, UR7 ;  /* 0x00000007ff057e24 */ /* 0x000fe4000f8e00ff */
[----:B----4-:R-:W-:Y:S01]  /*3840*/  IMAD.X R7, RZ, RZ, UR5, P0 ;  /* 0x00000005ff077e24 */ /* 0x010fe200080e06ff */
[----:B--2---:R-:W-:Y:S08]  /*3850*/  F2F.F64.F32 R8, R0 ;  /* 0x0000000000087310 */ /* 0x004ff00000201800 */
[----:B---3--:R-:W1:Y:S02]  /*3860*/  F2F.F64.F32 R10, R10 ;  /* 0x0000000a000a7310 */ /* 0x008e640000201800 */
[----:B01----:R1:W-:Y:S02]  /*3870*/  STL.128 [R1], R8 ;  /* 0x0000000801007387 */ /* 0x0033e40000100c00 */
[----:B------:R-:W-:-:S07]  /*3880*/  LEPC R20, `(.L_x_65) ;  /* 0x000000001014794e */ /* 0x000fce0000000000 */
[----:B-1----:R-:W-:Y:S05]  /*3890*/  CALL.ABS.NOINC R12 ;  /* 0x000000000c007343 */ /* 0x002fea0003c00000 */
.L_x_65:
        /* <DEDUP_REMOVED lines=11> */
.L_x_66:
[----:B------:R-:W2:Y:S01]  /*3950*/  LDL R20, [R1+0x20] ;  /* 0x0000200001147983 */ /* 0x000ea20000100800 */
[----:B------:R-:W-:Y:S01]  /*3960*/  IMAD.MOV.U32 R3, RZ, RZ, R2 ;  /* 0x000000ffff037224 */ /* 0x000fe200078e0002 */
        /* <DEDUP_REMOVED lines=10> */
[----:B--2---:R-:W-:Y:S06]  /*3a10*/  RET.REL.NODEC R20 `(_Z12create_worldP13GenericObjectP15GenericMaterialiPP6ObjectS5_) ;  /* 0xffffffc414787950 */ /* 0x004fec0003c3ffff */
.L_x_67:
        /* <DEDUP_REMOVED lines=14> */
.L_x_77:


//--------------------- .nv.global.init           --------------------------
	.section	.nv.global.init,"aw",@progbits
	.align	8
.nv.global.init:
	.type		_ZTV10Lambertian,@object
	.size		_ZTV10Lambertian,(_ZTV10ObjectList - _ZTV10Lambertian)
_ZTV10Lambertian:
        /*0000*/ 	.byte	0x00, 0x00, 0x00, 0x00, 0x00, 0x00, 0x00, 0x00, 0x00, 0x00, 0x00, 0x00, 0x00, 0x00, 0x00, 0x00
        /*0010*/ 	.byte	0x08, 0x00, 0x00, 0x00, 0x00, 0x00, 0x00, 0x00
	.type		_ZTV10ObjectList,@object
	.size		_ZTV10ObjectList,(_ZTV4Mesh - _ZTV10ObjectList)
_ZTV10ObjectList:
        /*0018*/ 	.byte	0x00, 0x00, 0x00, 0x00, 0x00, 0x00, 0x00, 0x00, 0x00, 0x00, 0x00, 0x00, 0x00, 0x00, 0x00, 0x00
        /*0028*/ 	.byte	0x28, 0x00, 0x00, 0x00, 0x00, 0x00, 0x00, 0x00
	.type		_ZTV4Mesh,@object
	.size		_ZTV4Mesh,(_ZTV5Metal - _ZTV4Mesh)
_ZTV4Mesh:
        /*0030*/ 	.byte	0x00, 0x00, 0x00, 0x00, 0x00, 0x00, 0x00, 0x00, 0x00, 0x00, 0x00, 0x00, 0x00, 0x00, 0x00, 0x00
        /*0040*/ 	.byte	0x20, 0x00, 0x00, 0x00, 0x00, 0x00, 0x00, 0x00
	.type		_ZTV5Metal,@object
	.size		_ZTV5Metal,(_ZTV6Sphere - _ZTV5Metal)
_ZTV5Metal:
        /*0048*/ 	.byte	0x00, 0x00, 0x00, 0x00, 0x00, 0x00, 0x00, 0x00, 0x00, 0x00, 0x00, 0x00, 0x00, 0x00, 0x00, 0x00
        /*0058*/ 	.byte	0x10, 0x00, 0x00, 0x00, 0x00, 0x00, 0x00, 0x00
	.type		_ZTV6Sphere,@object
	.size		_ZTV6Sphere,($str$2 - _ZTV6Sphere)
_ZTV6Sphere:
        /*0060*/ 	.byte	0x00, 0x00, 0x00, 0x00, 0x00, 0x00, 0x00, 0x00, 0x00, 0x00, 0x00, 0x00, 0x00, 0x00, 0x00, 0x00
        /*0070*/ 	.byte	0x18, 0x00, 0x00, 0x00, 0x00, 0x00, 0x00, 0x00
	.type		$str$2,@object
	.size		$str$2,($str$4 - $str$2)
$str$2:
        /*0078*/ 	.byte	0x4d, 0x65, 0x74, 0x61, 0x6c, 0x0a, 0x00
	.type		$str$4,@object
	.size		$str$4,($str$1 - $str$4)
$str$4:
        /*007f*/ 	.byte	0x4d, 0x65, 0x73, 0x68, 0x20, 0x25, 0x64, 0x0a, 0x00
	.type		$str$1,@object
	.size		$str$1,($str$3 - $str$1)
$str$1:
        /*0088*/ 	.byte	0x4c, 0x61, 0x6d, 0x62, 0x65, 0x72, 0x74, 0x69, 0x61, 0x6e, 0x0a, 0x00
	.type		$str$3,@object
	.size		$str$3,($str - $str$3)
$str$3:
        /*0094*/ 	.byte	0x53, 0x70, 0x68, 0x65, 0x72, 0x65, 0x20, 0x25, 0x66, 0x20, 0x25, 0x66, 0x0a, 0x00
	.type		$str,@object
	.size		$str,($str$9 - $str)
$str:
        /*00a2*/ 	.byte	0x6e, 0x75, 0x6d, 0x4f, 0x62, 0x6a, 0x65, 0x63, 0x74, 0x73, 0x20, 0x3d, 0x20, 0x25, 0x64, 0x0a
        /*00b2*/ 	.byte	0x00
	.type		$str$9,@object
	.size		$str$9,($str$8 - $str$9)
$str$9:
        /*00b3*/ 	.byte	0x68, 0x69, 0x74, 0x74, 0x69, 0x6e, 0x67, 0x20, 0x73, 0x70, 0x68, 0x65, 0x72, 0x65, 0x20, 0x25
        /*00c3*/ 	.byte	0x66, 0x2c, 0x20, 0x25, 0x66, 0x0a, 0x00
	.type		$str$8,@object
	.size		$str$8,($str$7 - $str$8)
$str$8:
        /*00ca*/ 	.byte	0x68, 0x69, 0x74, 0x74, 0x69, 0x6e, 0x67, 0x20, 0x74, 0x72, 0x69, 0x61, 0x6e, 0x67, 0x6c, 0x65
        /*00da*/ 	.byte	0x6d, 0x65, 0x73, 0x68, 0x20, 0x25, 0x64, 0x0a, 0x00
	.type		$str$7,@object
	.size		$str$7,($str$6 - $str$7)
$str$7:
        /*00e3*/ 	.byte	0x4d, 0x65, 0x74, 0x61, 0x6c, 0x20, 0x61, 0x6c, 0x62, 0x65, 0x64, 0x6f, 0x20, 0x25, 0x66, 0x2c
        /*00f3*/ 	.byte	0x20, 0x25, 0x66, 0x20, 0x25, 0x66, 0x20, 0x25, 0x66, 0x0a, 0x00
	.type		$str$6,@object
	.size		$str$6,(.L_10 - $str$6)
$str$6:
        /*00fe*/ 	.byte	0x4c, 0x61, 0x6d, 0x62, 0x65, 0x72, 0x74, 0x69, 0x61, 0x6e, 0x20, 0x61, 0x6c, 0x62, 0x65, 0x64
        /*010e*/ 	.byte	0x6f, 0x20, 0x25, 0x66, 0x20, 0x25, 0x66, 0x20, 0x25, 0x66, 0x0a, 0x00
.L_10:


//--------------------- .nv.shared.reserved.0     --------------------------
	.section	.nv.shared.reserved.0,"aw",@nobits
	.weak		__nv_reservedSMEM_offset_0_alias
	.size		__nv_reservedSMEM_offset_0_alias, 0, 64
	.other		__nv_reservedSMEM_offset_0_alias,@"STO_CUDA_RESERVED_SHARED STV_DEFAULT"
__nv_reservedSMEM_offset_0_alias:
	.zero		0
	.zero		64


//--------------------- .nv.constant0._Z12render_worldPP6Objecti --------------------------
	.section	.nv.constant0._Z12render_worldPP6Objecti,"a",@progbits
	.sectionflags	@""
	.align	4
.nv.constant0._Z12render_worldPP6Objecti:
	.zero		908


//--------------------- .nv.constant0._Z12create_worldP13GenericObjectP15GenericMaterialiPP6ObjectS5_ --------------------------
	.section	.nv.constant0._Z12create_worldP13GenericObjectP15GenericMaterialiPP6ObjectS5_,"a",@progbits
	.sectionflags	@""
	.align	4
.nv.constant0._Z12create_worldP13GenericObjectP15GenericMaterialiPP6ObjectS5_:
	.zero		936


//--------------------- SYMBOLS --------------------------

	.type		.nv.reservedSmem.offset0,@object
	.size		.nv.reservedSmem.offset0,0x4
	.type		vprintf,@function
	.type		malloc,@function
